//
// Generated by NVIDIA NVVM Compiler
//
// Compiler Build ID: CL-36424714
// Cuda compilation tools, release 13.0, V13.0.88
// Based on NVVM 20.0.0
//

.version 9.0
.target sm_100
.address_size 64

	// .globl	_Z11hbv_dynamicPfS_S_S_S_S_S_S_S_S_S_S_S_S_S_S_fffffS_fff

.visible .entry _Z11hbv_dynamicPfS_S_S_S_S_S_S_S_S_S_S_S_S_S_S_fffffS_fff(
	.param .u64 .ptr .align 1 _Z11hbv_dynamicPfS_S_S_S_S_S_S_S_S_S_S_S_S_S_S_fffffS_fff_param_0,
	.param .u64 .ptr .align 1 _Z11hbv_dynamicPfS_S_S_S_S_S_S_S_S_S_S_S_S_S_S_fffffS_fff_param_1,
	.param .u64 .ptr .align 1 _Z11hbv_dynamicPfS_S_S_S_S_S_S_S_S_S_S_S_S_S_S_fffffS_fff_param_2,
	.param .u64 .ptr .align 1 _Z11hbv_dynamicPfS_S_S_S_S_S_S_S_S_S_S_S_S_S_S_fffffS_fff_param_3,
	.param .u64 .ptr .align 1 _Z11hbv_dynamicPfS_S_S_S_S_S_S_S_S_S_S_S_S_S_S_fffffS_fff_param_4,
	.param .u64 .ptr .align 1 _Z11hbv_dynamicPfS_S_S_S_S_S_S_S_S_S_S_S_S_S_S_fffffS_fff_param_5,
	.param .u64 .ptr .align 1 _Z11hbv_dynamicPfS_S_S_S_S_S_S_S_S_S_S_S_S_S_S_fffffS_fff_param_6,
	.param .u64 .ptr .align 1 _Z11hbv_dynamicPfS_S_S_S_S_S_S_S_S_S_S_S_S_S_S_fffffS_fff_param_7,
	.param .u64 .ptr .align 1 _Z11hbv_dynamicPfS_S_S_S_S_S_S_S_S_S_S_S_S_S_S_fffffS_fff_param_8,
	.param .u64 .ptr .align 1 _Z11hbv_dynamicPfS_S_S_S_S_S_S_S_S_S_S_S_S_S_S_fffffS_fff_param_9,
	.param .u64 .ptr .align 1 _Z11hbv_dynamicPfS_S_S_S_S_S_S_S_S_S_S_S_S_S_S_fffffS_fff_param_10,
	.param .u64 .ptr .align 1 _Z11hbv_dynamicPfS_S_S_S_S_S_S_S_S_S_S_S_S_S_S_fffffS_fff_param_11,
	.param .u64 .ptr .align 1 _Z11hbv_dynamicPfS_S_S_S_S_S_S_S_S_S_S_S_S_S_S_fffffS_fff_param_12,
	.param .u64 .ptr .align 1 _Z11hbv_dynamicPfS_S_S_S_S_S_S_S_S_S_S_S_S_S_S_fffffS_fff_param_13,
	.param .u64 .ptr .align 1 _Z11hbv_dynamicPfS_S_S_S_S_S_S_S_S_S_S_S_S_S_S_fffffS_fff_param_14,
	.param .u64 .ptr .align 1 _Z11hbv_dynamicPfS_S_S_S_S_S_S_S_S_S_S_S_S_S_S_fffffS_fff_param_15,
	.param .f32 _Z11hbv_dynamicPfS_S_S_S_S_S_S_S_S_S_S_S_S_S_S_fffffS_fff_param_16,
	.param .f32 _Z11hbv_dynamicPfS_S_S_S_S_S_S_S_S_S_S_S_S_S_S_fffffS_fff_param_17,
	.param .f32 _Z11hbv_dynamicPfS_S_S_S_S_S_S_S_S_S_S_S_S_S_S_fffffS_fff_param_18,
	.param .f32 _Z11hbv_dynamicPfS_S_S_S_S_S_S_S_S_S_S_S_S_S_S_fffffS_fff_param_19,
	.param .f32 _Z11hbv_dynamicPfS_S_S_S_S_S_S_S_S_S_S_S_S_S_S_fffffS_fff_param_20,
	.param .u64 .ptr .align 1 _Z11hbv_dynamicPfS_S_S_S_S_S_S_S_S_S_S_S_S_S_S_fffffS_fff_param_21,
	.param .f32 _Z11hbv_dynamicPfS_S_S_S_S_S_S_S_S_S_S_S_S_S_S_fffffS_fff_param_22,
	.param .f32 _Z11hbv_dynamicPfS_S_S_S_S_S_S_S_S_S_S_S_S_S_S_fffffS_fff_param_23,
	.param .f32 _Z11hbv_dynamicPfS_S_S_S_S_S_S_S_S_S_S_S_S_S_S_fffffS_fff_param_24
)
{
	.reg .pred 	%p<22>;
	.reg .b32 	%r<25>;
	.reg .b32 	%f<156>;
	.reg .b64 	%rd<63>;

	ld.param.u64 	%rd15, [_Z11hbv_dynamicPfS_S_S_S_S_S_S_S_S_S_S_S_S_S_S_fffffS_fff_param_1];
	ld.param.u64 	%rd16, [_Z11hbv_dynamicPfS_S_S_S_S_S_S_S_S_S_S_S_S_S_S_fffffS_fff_param_2];
	ld.param.u64 	%rd17, [_Z11hbv_dynamicPfS_S_S_S_S_S_S_S_S_S_S_S_S_S_S_fffffS_fff_param_8];
	ld.param.u64 	%rd18, [_Z11hbv_dynamicPfS_S_S_S_S_S_S_S_S_S_S_S_S_S_S_fffffS_fff_param_9];
	ld.param.u64 	%rd19, [_Z11hbv_dynamicPfS_S_S_S_S_S_S_S_S_S_S_S_S_S_S_fffffS_fff_param_10];
	ld.param.u64 	%rd20, [_Z11hbv_dynamicPfS_S_S_S_S_S_S_S_S_S_S_S_S_S_S_fffffS_fff_param_11];
	ld.param.u64 	%rd21, [_Z11hbv_dynamicPfS_S_S_S_S_S_S_S_S_S_S_S_S_S_S_fffffS_fff_param_12];
	ld.param.u64 	%rd22, [_Z11hbv_dynamicPfS_S_S_S_S_S_S_S_S_S_S_S_S_S_S_fffffS_fff_param_13];
	ld.param.f32 	%f11, [_Z11hbv_dynamicPfS_S_S_S_S_S_S_S_S_S_S_S_S_S_S_fffffS_fff_param_16];
	ld.param.f32 	%f19, [_Z11hbv_dynamicPfS_S_S_S_S_S_S_S_S_S_S_S_S_S_S_fffffS_fff_param_17];
	ld.param.f32 	%f12, [_Z11hbv_dynamicPfS_S_S_S_S_S_S_S_S_S_S_S_S_S_S_fffffS_fff_param_18];
	ld.param.f32 	%f13, [_Z11hbv_dynamicPfS_S_S_S_S_S_S_S_S_S_S_S_S_S_S_fffffS_fff_param_19];
	ld.param.f32 	%f14, [_Z11hbv_dynamicPfS_S_S_S_S_S_S_S_S_S_S_S_S_S_S_fffffS_fff_param_20];
	ld.param.f32 	%f15, [_Z11hbv_dynamicPfS_S_S_S_S_S_S_S_S_S_S_S_S_S_S_fffffS_fff_param_22];
	ld.param.f32 	%f16, [_Z11hbv_dynamicPfS_S_S_S_S_S_S_S_S_S_S_S_S_S_S_fffffS_fff_param_23];
	ld.param.f32 	%f17, [_Z11hbv_dynamicPfS_S_S_S_S_S_S_S_S_S_S_S_S_S_S_fffffS_fff_param_24];
	cvta.to.global.u64 	%rd23, %rd17;
	cvta.to.global.u64 	%rd24, %rd18;
	cvta.to.global.u64 	%rd25, %rd22;
	cvta.to.global.u64 	%rd26, %rd21;
	cvta.to.global.u64 	%rd27, %rd15;
	cvta.to.global.u64 	%rd28, %rd20;
	cvta.to.global.u64 	%rd29, %rd16;
	cvta.to.global.u64 	%rd30, %rd19;
	mov.u32 	%r2, %ntid.x;
	mov.u32 	%r3, %ntid.y;
	mov.u32 	%r4, %ctaid.y;
	mov.u32 	%r5, %nctaid.x;
	mov.u32 	%r6, %ctaid.x;
	mov.u32 	%r7, %tid.y;
	mov.u32 	%r8, %tid.x;
	mad.lo.s32 	%r9, %r5, %r4, %r6;
	mad.lo.s32 	%r10, %r9, %r3, %r7;
	mad.lo.s32 	%r1, %r10, %r2, %r8;
	mul.wide.s32 	%rd31, %r1, 4;
	add.s64 	%rd32, %rd30, %rd31;
	ld.global.f32 	%f20, [%rd32];
	sub.f32 	%f21, %f20, %f19;
	max.f32 	%f22, %f21, 0f00000000;
	add.s64 	%rd33, %rd29, %rd31;
	st.global.f32 	[%rd33], %f22;
	add.s64 	%rd1, %rd28, %rd31;
	ld.global.f32 	%f23, [%rd1];
	min.f32 	%f24, %f19, %f23;
	add.s64 	%rd2, %rd27, %rd31;
	st.global.f32 	[%rd2], %f24;
	add.s64 	%rd3, %rd26, %rd31;
	ld.global.f32 	%f25, [%rd3];
	ld.global.f32 	%f26, [%rd33];
	add.f32 	%f27, %f25, %f26;
	st.global.f32 	[%rd3], %f27;
	add.s64 	%rd4, %rd25, %rd31;
	ld.global.f32 	%f28, [%rd4];
	sub.f32 	%f29, %f27, %f28;
	max.f32 	%f30, %f29, 0f00000000;
	add.s64 	%rd5, %rd24, %rd31;
	st.global.f32 	[%rd5], %f30;
	ld.global.f32 	%f31, [%rd3];
	sub.f32 	%f32, %f31, %f30;
	st.global.f32 	[%rd3], %f32;
	ld.global.f32 	%f33, [%rd33];
	ld.global.f32 	%f34, [%rd5];
	sub.f32 	%f1, %f33, %f34;
	add.s64 	%rd34, %rd23, %rd31;
	st.global.f32 	[%rd34], %f1;
	ld.global.f32 	%f35, [%rd3];
	ld.global.f32 	%f36, [%rd4];
	div.rn.f32 	%f2, %f35, %f36;
	mul.f32 	%f37, %f12, 0f3F000000;
	cvt.rzi.f32.f32 	%f38, %f37;
	add.f32 	%f39, %f38, %f38;
	sub.f32 	%f40, %f12, %f39;
	abs.f32 	%f3, %f40;
	abs.f32 	%f4, %f2;
	setp.lt.f32 	%p1, %f4, 0f00800000;
	mul.f32 	%f41, %f4, 0f4B800000;
	selp.f32 	%f42, %f41, %f4, %p1;
	selp.f32 	%f43, 0fC1C00000, 0f00000000, %p1;
	mov.b32 	%r11, %f42;
	add.s32 	%r12, %r11, -1060439283;
	and.b32  	%r13, %r12, -8388608;
	sub.s32 	%r14, %r11, %r13;
	mov.b32 	%f44, %r14;
	cvt.rn.f32.s32 	%f45, %r13;
	fma.rn.f32 	%f46, %f45, 0f34000000, %f43;
	add.f32 	%f47, %f44, 0fBF800000;
	add.f32 	%f48, %f44, 0f3F800000;
	rcp.approx.ftz.f32 	%f49, %f48;
	add.f32 	%f50, %f47, %f47;
	mul.f32 	%f51, %f50, %f49;
	mul.f32 	%f52, %f51, %f51;
	sub.f32 	%f53, %f47, %f51;
	add.f32 	%f54, %f53, %f53;
	neg.f32 	%f55, %f51;
	fma.rn.f32 	%f56, %f55, %f47, %f54;
	mul.rn.f32 	%f57, %f49, %f56;
	fma.rn.f32 	%f58, %f52, 0f3A2C32E4, 0f3B52E7DB;
	fma.rn.f32 	%f59, %f58, %f52, 0f3C93BB73;
	fma.rn.f32 	%f60, %f59, %f52, 0f3DF6384F;
	mul.rn.f32 	%f61, %f60, %f52;
	fma.rn.f32 	%f62, %f51, 0f3FB8AA3B, %f46;
	sub.f32 	%f63, %f46, %f62;
	fma.rn.f32 	%f64, %f51, 0f3FB8AA3B, %f63;
	fma.rn.f32 	%f65, %f57, 0f3FB8AA3B, %f64;
	fma.rn.f32 	%f66, %f51, 0f32A55E34, %f65;
	mul.f32 	%f67, %f61, 0f40400000;
	fma.rn.f32 	%f68, %f67, %f57, %f66;
	fma.rn.f32 	%f69, %f61, %f51, %f68;
	add.rn.f32 	%f70, %f62, %f69;
	neg.f32 	%f71, %f62;
	add.rn.f32 	%f72, %f70, %f71;
	neg.f32 	%f73, %f72;
	add.rn.f32 	%f74, %f69, %f73;
	mul.rn.f32 	%f75, %f70, %f12;
	neg.f32 	%f76, %f75;
	fma.rn.f32 	%f77, %f70, %f12, %f76;
	fma.rn.f32 	%f78, %f74, %f12, %f77;
	cvt.rni.f32.f32 	%f79, %f75;
	sub.f32 	%f80, %f75, %f79;
	add.f32 	%f81, %f80, %f78;
	fma.rn.f32 	%f82, %f81, 0f391FCB8E, 0f3AAF85ED;
	fma.rn.f32 	%f83, %f82, %f81, 0f3C1D9856;
	fma.rn.f32 	%f84, %f83, %f81, 0f3D6357BB;
	fma.rn.f32 	%f85, %f84, %f81, 0f3E75FDEC;
	fma.rn.f32 	%f86, %f85, %f81, 0f3F317218;
	fma.rn.f32 	%f87, %f86, %f81, 0f3F800000;
	cvt.rzi.s32.f32 	%r15, %f79;
	setp.gt.f32 	%p2, %f79, 0f00000000;
	selp.b32 	%r16, 0, -2097152000, %p2;
	add.s32 	%r17, %r16, 2130706432;
	mov.b32 	%f88, %r17;
	mul.f32 	%f89, %f87, %f88;
	shl.b32 	%r18, %r15, 23;
	sub.s32 	%r19, %r18, %r16;
	mov.b32 	%f90, %r19;
	mul.f32 	%f91, %f89, %f90;
	abs.f32 	%f92, %f75;
	setp.gt.f32 	%p3, %f92, 0f43180000;
	setp.lt.f32 	%p4, %f75, 0f00000000;
	selp.f32 	%f93, 0f00000000, 0f7F800000, %p4;
	selp.f32 	%f5, %f93, %f91, %p3;
	setp.eq.f32 	%p5, %f2, 0f3F800000;
	setp.eq.f32 	%p6, %f12, 0f00000000;
	or.pred  	%p7, %p6, %p5;
	mov.f32 	%f155, 0f3F800000;
	@%p7 bra 	$L__BB0_8;
	setp.num.f32 	%p8, %f4, %f4;
	abs.f32 	%f94, %f12;
	setp.num.f32 	%p9, %f94, %f94;
	and.pred  	%p10, %p8, %p9;
	@%p10 bra 	$L__BB0_3;
	add.rn.f32 	%f155, %f2, %f12;
	bra.uni 	$L__BB0_8;
$L__BB0_3:
	setp.neu.f32 	%p11, %f2, 0f00000000;
	setp.neu.f32 	%p12, %f4, 0f7F800000;
	and.pred  	%p13, %p11, %p12;
	@%p13 bra 	$L__BB0_5;
	setp.neu.f32 	%p20, %f3, 0f3F800000;
	add.f32 	%f99, %f2, %f2;
	mov.b32 	%r20, %f99;
	setp.lt.f32 	%p21, %f12, 0f00000000;
	xor.b32  	%r21, %r20, 2139095040;
	selp.b32 	%r22, %r21, %r20, %p21;
	and.b32  	%r23, %r22, 2147483647;
	selp.b32 	%r24, %r23, %r22, %p20;
	mov.b32 	%f155, %r24;
	bra.uni 	$L__BB0_8;
$L__BB0_5:
	setp.eq.f32 	%p14, %f2, 0fBF800000;
	setp.eq.f32 	%p15, %f94, 0f7F800000;
	and.pred  	%p16, %p14, %p15;
	@%p16 bra 	$L__BB0_8;
	setp.geu.f32 	%p17, %f2, 0f00000000;
	mov.f32 	%f155, %f5;
	@%p17 bra 	$L__BB0_8;
	setp.neu.f32 	%p18, %f3, 0f3F800000;
	neg.f32 	%f96, %f5;
	selp.f32 	%f97, %f5, %f96, %p18;
	cvt.rmi.f32.f32 	%f98, %f12;
	setp.neu.f32 	%p19, %f12, %f98;
	selp.f32 	%f155, 0f7FFFFFFF, %f97, %p19;
$L__BB0_8:
	ld.param.u64 	%rd62, [_Z11hbv_dynamicPfS_S_S_S_S_S_S_S_S_S_S_S_S_S_S_fffffS_fff_param_21];
	ld.param.u64 	%rd61, [_Z11hbv_dynamicPfS_S_S_S_S_S_S_S_S_S_S_S_S_S_S_fffffS_fff_param_15];
	ld.param.u64 	%rd60, [_Z11hbv_dynamicPfS_S_S_S_S_S_S_S_S_S_S_S_S_S_S_fffffS_fff_param_14];
	ld.param.u64 	%rd59, [_Z11hbv_dynamicPfS_S_S_S_S_S_S_S_S_S_S_S_S_S_S_fffffS_fff_param_7];
	ld.param.u64 	%rd58, [_Z11hbv_dynamicPfS_S_S_S_S_S_S_S_S_S_S_S_S_S_S_fffffS_fff_param_6];
	ld.param.u64 	%rd57, [_Z11hbv_dynamicPfS_S_S_S_S_S_S_S_S_S_S_S_S_S_S_fffffS_fff_param_5];
	ld.param.u64 	%rd56, [_Z11hbv_dynamicPfS_S_S_S_S_S_S_S_S_S_S_S_S_S_S_fffffS_fff_param_4];
	ld.param.u64 	%rd55, [_Z11hbv_dynamicPfS_S_S_S_S_S_S_S_S_S_S_S_S_S_S_fffffS_fff_param_3];
	ld.param.u64 	%rd54, [_Z11hbv_dynamicPfS_S_S_S_S_S_S_S_S_S_S_S_S_S_S_fffffS_fff_param_0];
	cvta.to.global.u64 	%rd35, %rd59;
	cvta.to.global.u64 	%rd36, %rd60;
	cvta.to.global.u64 	%rd37, %rd61;
	cvta.to.global.u64 	%rd38, %rd58;
	cvta.to.global.u64 	%rd39, %rd62;
	cvta.to.global.u64 	%rd40, %rd56;
	cvta.to.global.u64 	%rd41, %rd57;
	cvta.to.global.u64 	%rd42, %rd55;
	cvta.to.global.u64 	%rd43, %rd54;
	mul.f32 	%f100, %f1, %f155;
	mul.wide.s32 	%rd44, %r1, 4;
	add.s64 	%rd45, %rd35, %rd44;
	st.global.f32 	[%rd45], %f100;
	ld.global.f32 	%f101, [%rd3];
	sub.f32 	%f102, %f101, %f100;
	st.global.f32 	[%rd3], %f102;
	ld.global.f32 	%f103, [%rd1];
	ld.global.f32 	%f104, [%rd2];
	sub.f32 	%f105, %f103, %f104;
	st.global.f32 	[%rd1], %f105;
	ld.global.f32 	%f106, [%rd3];
	mul.f32 	%f107, %f105, %f106;
	ld.global.f32 	%f108, [%rd4];
	mul.f32 	%f109, %f13, %f108;
	div.rn.f32 	%f110, %f107, %f109;
	min.f32 	%f111, %f110, %f105;
	min.f32 	%f112, %f111, %f106;
	st.global.f32 	[%rd2], %f112;
	ld.global.f32 	%f113, [%rd3];
	sub.f32 	%f114, %f113, %f112;
	st.global.f32 	[%rd3], %f114;
	add.s64 	%rd46, %rd36, %rd44;
	ld.global.f32 	%f115, [%rd46];
	ld.global.f32 	%f116, [%rd5];
	ld.global.f32 	%f117, [%rd45];
	add.f32 	%f118, %f116, %f117;
	min.f32 	%f119, %f14, %f118;
	add.f32 	%f120, %f115, %f119;
	st.global.f32 	[%rd46], %f120;
	add.s64 	%rd47, %rd37, %rd44;
	ld.global.f32 	%f121, [%rd47];
	ld.global.f32 	%f122, [%rd5];
	ld.global.f32 	%f123, [%rd45];
	add.f32 	%f124, %f122, %f123;
	sub.f32 	%f125, %f124, %f14;
	max.f32 	%f126, %f125, 0f00000000;
	add.f32 	%f127, %f121, %f126;
	st.global.f32 	[%rd47], %f127;
	ld.global.f32 	%f128, [%rd4];
	ld.global.f32 	%f129, [%rd3];
	sub.f32 	%f130, %f128, %f129;
	mul.f32 	%f131, %f11, %f130;
	div.rn.f32 	%f132, %f131, %f128;
	add.s64 	%rd48, %rd38, %rd44;
	st.global.f32 	[%rd48], %f132;
	ld.global.f32 	%f133, [%rd3];
	ld.global.f32 	%f134, [%rd47];
	min.f32 	%f135, %f134, %f132;
	add.f32 	%f136, %f133, %f135;
	st.global.f32 	[%rd3], %f136;
	ld.global.f32 	%f137, [%rd47];
	ld.global.f32 	%f138, [%rd48];
	sub.f32 	%f139, %f137, %f138;
	max.f32 	%f140, %f139, 0f00000000;
	st.global.f32 	[%rd47], %f140;
	add.s64 	%rd49, %rd39, %rd44;
	ld.global.f32 	%f141, [%rd49];
	sub.f32 	%f142, %f140, %f141;
	mul.f32 	%f143, %f17, %f142;
	max.f32 	%f144, %f143, 0f00000000;
	add.s64 	%rd50, %rd40, %rd44;
	st.global.f32 	[%rd50], %f144;
	ld.global.f32 	%f145, [%rd49];
	ld.global.f32 	%f146, [%rd47];
	min.f32 	%f147, %f145, %f146;
	mul.f32 	%f148, %f16, %f147;
	add.s64 	%rd51, %rd41, %rd44;
	st.global.f32 	[%rd51], %f148;
	ld.global.f32 	%f149, [%rd46];
	mul.f32 	%f150, %f15, %f149;
	add.s64 	%rd52, %rd42, %rd44;
	st.global.f32 	[%rd52], %f150;
	ld.global.f32 	%f151, [%rd51];
	add.f32 	%f152, %f150, %f151;
	ld.global.f32 	%f153, [%rd50];
	add.f32 	%f154, %f152, %f153;
	add.s64 	%rd53, %rd43, %rd44;
	st.global.f32 	[%rd53], %f154;
	ret;

}


// ===== COMPILED SASS (sm_100) =====

	.target	sm_100

	.elftype	@"ET_EXEC"


//--------------------- .note.nv.tkinfo           --------------------------
	.section	.note.nv.tkinfo,"",@"SHT_NOTE"
	.sectionflags	@"SHF_NOTE_NV_TKINFO"
	.tkinfo
        /*0018*/ 	.word	0x00000002
        /*0030*/ 	.string	""
        /*0030*/ 	.string	"ptxas"
        /*0030*/ 	.string	"Cuda compilation tools, release 13.0, V13.0.88"
        /*0030*/ 	.string	"Build cuda_13.0.r13.0/compiler.36424714_0"
        /*0030*/ 	.string	"-arch sm_100 -m 64 "



//--------------------- .note.nv.cuinfo           --------------------------
	.section	.note.nv.cuinfo,"",@"SHT_NOTE"
	.sectionflags	@"SHF_NOTE_NV_CUINFO"
        /*0018*/ 	.short	0x0002
        /*001a*/ 	.short	0x0064
        /*001c*/ 	.short	0x0082
	.zero		2


//--------------------- .nv.info                  --------------------------
	.section	.nv.info,"",@"SHT_CUDA_INFO"
	.align	4


	//----- nvinfo : EIATTR_REGCOUNT
	.align		4
        /*0000*/ 	.byte	0x04, 0x2f
        /*0002*/ 	.short	(.L_1 - .L_0)
	.align		4
.L_0:
        /*0004*/ 	.word	index@(_Z11hbv_dynamicPfS_S_S_S_S_S_S_S_S_S_S_S_S_S_S_fffffS_fff)
        /*0008*/ 	.word	0x0000001c


	//----- nvinfo : EIATTR_FRAME_SIZE
	.align		4
.L_1:
        /*000c*/ 	.byte	0x04, 0x11
        /*000e*/ 	.short	(.L_3 - .L_2)
	.align		4
.L_2:
        /*0010*/ 	.word	index@($__internal_0_$__cuda_sm3x_div_rn_noftz_f32_slowpath)
        /*0014*/ 	.word	0x00000000


	//----- nvinfo : EIATTR_FRAME_SIZE
	.align		4
.L_3:
        /*0018*/ 	.byte	0x04, 0x11
        /*001a*/ 	.short	(.L_5 - .L_4)
	.align		4
.L_4:
        /*001c*/ 	.word	index@(_Z11hbv_dynamicPfS_S_S_S_S_S_S_S_S_S_S_S_S_S_S_fffffS_fff)
        /*0020*/ 	.word	0x00000000


	//----- nvinfo : EIATTR_MIN_STACK_SIZE
	.align		4
.L_5:
        /*0024*/ 	.byte	0x04, 0x12
        /*0026*/ 	.short	(.L_7 - .L_6)
	.align		4
.L_6:
        /*0028*/ 	.word	index@(_Z11hbv_dynamicPfS_S_S_S_S_S_S_S_S_S_S_S_S_S_S_fffffS_fff)
        /*002c*/ 	.word	0x00000000
.L_7:


//--------------------- .nv.compat                --------------------------
	.section	.nv.compat,"",@"SHT_CUDA_COMPAT_INFO"
	.align	4
        /*0000*/ 	.byte	0x02, 0x09, 0x00, 0x00, 0x02, 0x02, 0x01, 0x00, 0x02, 0x05, 0x05, 0x00, 0x03, 0x07, 0x01, 0x01
        /*0010*/ 	.byte	0x02, 0x03, 0x00, 0x00, 0x02, 0x06, 0x01, 0x00, 0x04, 0x0b, 0x08, 0x00, 0x01, 0x00, 0x00, 0x00
        /*0020*/ 	.byte	0x00, 0x00, 0x00, 0x00


//--------------------- .nv.info._Z11hbv_dynamicPfS_S_S_S_S_S_S_S_S_S_S_S_S_S_S_fffffS_fff --------------------------
	.section	.nv.info._Z11hbv_dynamicPfS_S_S_S_S_S_S_S_S_S_S_S_S_S_S_fffffS_fff,"",@"SHT_CUDA_INFO"
	.sectionflags	@""
	.align	4


	//----- nvinfo : EIATTR_CUDA_API_VERSION
	.align		4
        /*0000*/ 	.byte	0x04, 0x37
        /*0002*/ 	.short	(.L_9 - .L_8)
.L_8:
        /*0004*/ 	.word	0x00000082


	//----- nvinfo : EIATTR_KPARAM_INFO
	.align		4
.L_9:
        /*0008*/ 	.byte	0x04, 0x17
        /*000a*/ 	.short	(.L_11 - .L_10)
.L_10:
        /*000c*/ 	.word	0x00000000
        /*0010*/ 	.short	0x0018
        /*0012*/ 	.short	0x00a8
        /*0014*/ 	.byte	0x00, 0xf0, 0x11, 0x00


	//----- nvinfo : EIATTR_KPARAM_INFO
	.align		4
.L_11:
        /*0018*/ 	.byte	0x04, 0x17
        /*001a*/ 	.short	(.L_13 - .L_12)
.L_12:
        /*001c*/ 	.word	0x00000000
        /*0020*/ 	.short	0x0017
        /*0022*/ 	.short	0x00a4
        /*0024*/ 	.byte	0x00, 0xf0, 0x11, 0x00


	//----- nvinfo : EIATTR_KPARAM_INFO
	.align		4
.L_13:
        /*0028*/ 	.byte	0x04, 0x17
        /*002a*/ 	.short	(.L_15 - .L_14)
.L_14:
        /*002c*/ 	.word	0x00000000
        /*0030*/ 	.short	0x0016
        /*0032*/ 	.short	0x00a0
        /*0034*/ 	.byte	0x00, 0xf0, 0x11, 0x00


	//----- nvinfo : EIATTR_KPARAM_INFO
	.align		4
.L_15:
        /*0038*/ 	.byte	0x04, 0x17
        /*003a*/ 	.short	(.L_17 - .L_16)
.L_16:
        /*003c*/ 	.word	0x00000000
        /*0040*/ 	.short	0x0015
        /*0042*/ 	.short	0x0098
        /*0044*/ 	.byte	0x00, 0xf5, 0x21, 0x00


	//----- nvinfo : EIATTR_KPARAM_INFO
	.align		4
.L_17:
        /*0048*/ 	.byte	0x04, 0x17
        /*004a*/ 	.short	(.L_19 - .L_18)
.L_18:
        /*004c*/ 	.word	0x00000000
        /*0050*/ 	.short	0x0014
        /*0052*/ 	.short	0x0090
        /*0054*/ 	.byte	0x00, 0xf0, 0x11, 0x00


	//----- nvinfo : EIATTR_KPARAM_INFO
	.align		4
.L_19:
        /*0058*/ 	.byte	0x04, 0x17
        /*005a*/ 	.short	(.L_21 - .L_20)
.L_20:
        /*005c*/ 	.word	0x00000000
        /*0060*/ 	.short	0x0013
        /*0062*/ 	.short	0x008c
        /*0064*/ 	.byte	0x00, 0xf0, 0x11, 0x00


	//----- nvinfo : EIATTR_KPARAM_INFO
	.align		4
.L_21:
        /*0068*/ 	.byte	0x04, 0x17
        /*006a*/ 	.short	(.L_23 - .L_22)
.L_22:
        /*006c*/ 	.word	0x00000000
        /*0070*/ 	.short	0x0012
        /*0072*/ 	.short	0x0088
        /*0074*/ 	.byte	0x00, 0xf0, 0x11, 0x00


	//----- nvinfo : EIATTR_KPARAM_INFO
	.align		4
.L_23:
        /*0078*/ 	.byte	0x04, 0x17
        /*007a*/ 	.short	(.L_25 - .L_24)
.L_24:
        /*007c*/ 	.word	0x00000000
        /*0080*/ 	.short	0x0011
        /*0082*/ 	.short	0x0084
        /*0084*/ 	.byte	0x00, 0xf0, 0x11, 0x00


	//----- nvinfo : EIATTR_KPARAM_INFO
	.align		4
.L_25:
        /*0088*/ 	.byte	0x04, 0x17
        /*008a*/ 	.short	(.L_27 - .L_26)
.L_26:
        /*008c*/ 	.word	0x00000000
        /*0090*/ 	.short	0x0010
        /*0092*/ 	.short	0x0080
        /*0094*/ 	.byte	0x00, 0xf0, 0x11, 0x00


	//----- nvinfo : EIATTR_KPARAM_INFO
	.align		4
.L_27:
        /*0098*/ 	.byte	0x04, 0x17
        /*009a*/ 	.short	(.L_29 - .L_28)
.L_28:
        /*009c*/ 	.word	0x00000000
        /*00a0*/ 	.short	0x000f
        /*00a2*/ 	.short	0x0078
        /*00a4*/ 	.byte	0x00, 0xf5, 0x21, 0x00


	//----- nvinfo : EIATTR_KPARAM_INFO
	.align		4
.L_29:
        /*00a8*/ 	.byte	0x04, 0x17
        /*00aa*/ 	.short	(.L_31 - .L_30)
.L_30:
        /*00ac*/ 	.word	0x00000000
        /*00b0*/ 	.short	0x000e
        /*00b2*/ 	.short	0x0070
        /*00b4*/ 	.byte	0x00, 0xf5, 0x21, 0x00


	//----- nvinfo : EIATTR_KPARAM_INFO
	.align		4
.L_31:
        /*00b8*/ 	.byte	0x04, 0x17
        /*00ba*/ 	.short	(.L_33 - .L_32)
.L_32:
        /*00bc*/ 	.word	0x00000000
        /*00c0*/ 	.short	0x000d
        /*00c2*/ 	.short	0x0068
        /*00c4*/ 	.byte	0x00, 0xf5, 0x21, 0x00


	//----- nvinfo : EIATTR_KPARAM_INFO
	.align		4
.L_33:
        /*00c8*/ 	.byte	0x04, 0x17
        /*00ca*/ 	.short	(.L_35 - .L_34)
.L_34:
        /*00cc*/ 	.word	0x00000000
        /*00d0*/ 	.short	0x000c
        /*00d2*/ 	.short	0x0060
        /*00d4*/ 	.byte	0x00, 0xf5, 0x21, 0x00


	//----- nvinfo : EIATTR_KPARAM_INFO
	.align		4
.L_35:
        /*00d8*/ 	.byte	0x04, 0x17
        /*00da*/ 	.short	(.L_37 - .L_36)
.L_36:
        /*00dc*/ 	.word	0x00000000
        /*00e0*/ 	.short	0x000b
        /*00e2*/ 	.short	0x0058
        /*00e4*/ 	.byte	0x00, 0xf5, 0x21, 0x00


	//----- nvinfo : EIATTR_KPARAM_INFO
	.align		4
.L_37:
        /*00e8*/ 	.byte	0x04, 0x17
        /*00ea*/ 	.short	(.L_39 - .L_38)
.L_38:
        /*00ec*/ 	.word	0x00000000
        /*00f0*/ 	.short	0x000a
        /*00f2*/ 	.short	0x0050
        /*00f4*/ 	.byte	0x00, 0xf5, 0x21, 0x00


	//----- nvinfo : EIATTR_KPARAM_INFO
	.align		4
.L_39:
        /*00f8*/ 	.byte	0x04, 0x17
        /*00fa*/ 	.short	(.L_41 - .L_40)
.L_40:
        /*00fc*/ 	.word	0x00000000
        /*0100*/ 	.short	0x0009
        /*0102*/ 	.short	0x0048
        /*0104*/ 	.byte	0x00, 0xf5, 0x21, 0x00


	//----- nvinfo : EIATTR_KPARAM_INFO
	.align		4
.L_41:
        /*0108*/ 	.byte	0x04, 0x17
        /*010a*/ 	.short	(.L_43 - .L_42)
.L_42:
        /*010c*/ 	.word	0x00000000
        /*0110*/ 	.short	0x0008
        /*0112*/ 	.short	0x0040
        /*0114*/ 	.byte	0x00, 0xf5, 0x21, 0x00


	//----- nvinfo : EIATTR_KPARAM_INFO
	.align		4
.L_43:
        /*0118*/ 	.byte	0x04, 0x17
        /*011a*/ 	.short	(.L_45 - .L_44)
.L_44:
        /*011c*/ 	.word	0x00000000
        /*0120*/ 	.short	0x0007
        /*0122*/ 	.short	0x0038
        /*0124*/ 	.byte	0x00, 0xf5, 0x21, 0x00


	//----- nvinfo : EIATTR_KPARAM_INFO
	.align		4
.L_45:
        /*0128*/ 	.byte	0x04, 0x17
        /*012a*/ 	.short	(.L_47 - .L_46)
.L_46:
        /*012c*/ 	.word	0x00000000
        /*0130*/ 	.short	0x0006
        /*0132*/ 	.short	0x0030
        /*0134*/ 	.byte	0x00, 0xf5, 0x21, 0x00


	//----- nvinfo : EIATTR_KPARAM_INFO
	.align		4
.L_47:
        /*0138*/ 	.byte	0x04, 0x17
        /*013a*/ 	.short	(.L_49 - .L_48)
.L_48:
        /*013c*/ 	.word	0x00000000
        /*0140*/ 	.short	0x0005
        /*0142*/ 	.short	0x0028
        /*0144*/ 	.byte	0x00, 0xf5, 0x21, 0x00


	//----- nvinfo : EIATTR_KPARAM_INFO
	.align		4
.L_49:
        /*0148*/ 	.byte	0x04, 0x17
        /*014a*/ 	.short	(.L_51 - .L_50)
.L_50:
        /*014c*/ 	.word	0x00000000
        /*0150*/ 	.short	0x0004
        /*0152*/ 	.short	0x0020
        /*0154*/ 	.byte	0x00, 0xf5, 0x21, 0x00


	//----- nvinfo : EIATTR_KPARAM_INFO
	.align		4
.L_51:
        /*0158*/ 	.byte	0x04, 0x17
        /*015a*/ 	.short	(.L_53 - .L_52)
.L_52:
        /*015c*/ 	.word	0x00000000
        /*0160*/ 	.short	0x0003
        /*0162*/ 	.short	0x0018
        /*0164*/ 	.byte	0x00, 0xf5, 0x21, 0x00


	//----- nvinfo : EIATTR_KPARAM_INFO
	.align		4
.L_53:
        /*0168*/ 	.byte	0x04, 0x17
        /*016a*/ 	.short	(.L_55 - .L_54)
.L_54:
        /*016c*/ 	.word	0x00000000
        /*0170*/ 	.short	0x0002
        /*0172*/ 	.short	0x0010
        /*0174*/ 	.byte	0x00, 0xf5, 0x21, 0x00


	//----- nvinfo : EIATTR_KPARAM_INFO
	.align		4
.L_55:
        /*0178*/ 	.byte	0x04, 0x17
        /*017a*/ 	.short	(.L_57 - .L_56)
.L_56:
        /*017c*/ 	.word	0x00000000
        /*0180*/ 	.short	0x0001
        /*0182*/ 	.short	0x0008
        /*0184*/ 	.byte	0x00, 0xf5, 0x21, 0x00


	//----- nvinfo : EIATTR_KPARAM_INFO
	.align		4
.L_57:
        /*0188*/ 	.byte	0x04, 0x17
        /*018a*/ 	.short	(.L_59 - .L_58)
.L_58:
        /*018c*/ 	.word	0x00000000
        /*0190*/ 	.short	0x0000
        /*0192*/ 	.short	0x0000
        /*0194*/ 	.byte	0x00, 0xf5, 0x21, 0x00


	//----- nvinfo : EIATTR_SPARSE_MMA_MASK
	.align		4
.L_59:
        /*0198*/ 	.byte	0x03, 0x50
        /*019a*/ 	.short	0x0000


	//----- nvinfo : EIATTR_MAXREG_COUNT
	.align		4
        /*019c*/ 	.byte	0x03, 0x1b
        /*019e*/ 	.short	0x00ff


	//----- nvinfo : EIATTR_MERCURY_ISA_VERSION
	.align		4
        /*01a0*/ 	.byte	0x03, 0x5f
        /*01a2*/ 	.short	0x0101


	//----- nvinfo : EIATTR_VRC_CTA_INIT_COUNT
	.align		4
        /*01a4*/ 	.byte	0x02, 0x4a
	.zero		1
	.zero		1


	//----- nvinfo : EIATTR_EXIT_INSTR_OFFSETS
	.align		4
        /*01a8*/ 	.byte	0x04, 0x1c
        /*01aa*/ 	.short	(.L_61 - .L_60)


	//   ....[0]....
.L_60:
        /*01ac*/ 	.word	0x00001110


	//----- nvinfo : EIATTR_CRS_STACK_SIZE
	.align		4
.L_61:
        /*01b0*/ 	.byte	0x04, 0x1e
        /*01b2*/ 	.short	(.L_63 - .L_62)
.L_62:
        /*01b4*/ 	.word	0x00000000


	//----- nvinfo : EIATTR_CBANK_PARAM_SIZE
	.align		4
.L_63:
        /*01b8*/ 	.byte	0x03, 0x19
        /*01ba*/ 	.short	0x00ac


	//----- nvinfo : EIATTR_PARAM_CBANK
	.align		4
        /*01bc*/ 	.byte	0x04, 0x0a
        /*01be*/ 	.short	(.L_65 - .L_64)
	.align		4
.L_64:
        /*01c0*/ 	.word	index@(.nv.constant0._Z11hbv_dynamicPfS_S_S_S_S_S_S_S_S_S_S_S_S_S_S_fffffS_fff)
        /*01c4*/ 	.short	0x0380
        /*01c6*/ 	.short	0x00ac


	//----- nvinfo : EIATTR_SW_WAR
	.align		4
.L_65:
        /*01c8*/ 	.byte	0x04, 0x36
        /*01ca*/ 	.short	(.L_67 - .L_66)
.L_66:
        /*01cc*/ 	.word	0x00000008
.L_67:


//--------------------- .nv.callgraph             --------------------------
	.section	.nv.callgraph,"",@"SHT_CUDA_CALLGRAPH"
	.align	4
	.sectionentsize	8
	.align		4
        /*0000*/ 	.word	0x00000000
	.align		4
        /*0004*/ 	.word	0xffffffff
	.align		4
        /*0008*/ 	.word	0x00000000
	.align		4
        /*000c*/ 	.word	0xfffffffe
	.align		4
        /*0010*/ 	.word	0x00000000
	.align		4
        /*0014*/ 	.word	0xfffffffd
	.align		4
        /*0018*/ 	.word	0x00000000
	.align		4
        /*001c*/ 	.word	0xfffffffc


//--------------------- .text._Z11hbv_dynamicPfS_S_S_S_S_S_S_S_S_S_S_S_S_S_S_fffffS_fff --------------------------
	.section	.text._Z11hbv_dynamicPfS_S_S_S_S_S_S_S_S_S_S_S_S_S_S_fffffS_fff,"ax",@progbits
	.align	128
        .global         _Z11hbv_dynamicPfS_S_S_S_S_S_S_S_S_S_S_S_S_S_S_fffffS_fff
        .type           _Z11hbv_dynamicPfS_S_S_S_S_S_S_S_S_S_S_S_S_S_S_fffffS_fff,@function
        .size           _Z11hbv_dynamicPfS_S_S_S_S_S_S_S_S_S_S_S_S_S_S_fffffS_fff,(.L_x_20 - _Z11hbv_dynamicPfS_S_S_S_S_S_S_S_S_S_S_S_S_S_S_fffffS_fff)
        .other          _Z11hbv_dynamicPfS_S_S_S_S_S_S_S_S_S_S_S_S_S_S_fffffS_fff,@"STO_CUDA_ENTRY STV_DEFAULT"
_Z11hbv_dynamicPfS_S_S_S_S_S_S_S_S_S_S_S_S_S_S_fffffS_fff:
.text._Z11hbv_dynamicPfS_S_S_S_S_S_S_S_S_S_S_S_S_S_S_fffffS_fff:
[----:B------:R-:W-:Y:S01]  /*0000*/  LDC R1, c[0x0][0x37c] ;  /* 0x0000df00ff017b82 */ /* 0x000fe20000000800 */
[----:B------:R-:W0:Y:S01]  /*0010*/  S2R R3, SR_CTAID.X ;  /* 0x0000000000037919 */ /* 0x000e220000002500 */
[----:B------:R-:W1:Y:S06]  /*0020*/  LDCU UR6, c[0x0][0x360] ;  /* 0x00006c00ff0677ac */ /* 0x000e6c0008000800 */
[----:B------:R-:W0:Y:S01]  /*0030*/  S2UR UR8, SR_CTAID.Y ;  /* 0x00000000000879c3 */ /* 0x000e220000002600 */
[----:B------:R-:W2:Y:S01]  /*0040*/  S2R R7, SR_TID.Y ;  /* 0x0000000000077919 */ /* 0x000ea20000002200 */
[----:B------:R-:W2:Y:S01]  /*0050*/  LDCU UR7, c[0x0][0x364] ;  /* 0x00006c80ff0777ac */ /* 0x000ea20008000800 */
[----:B------:R-:W1:Y:S01]  /*0060*/  S2R R9, SR_TID.X ;  /* 0x0000000000097919 */ /* 0x000e620000002100 */
[----:B------:R-:W3:Y:S04]  /*0070*/  LDCU.64 UR4, c[0x0][0x358] ;  /* 0x00006b00ff0477ac */ /* 0x000ee80008000a00 */
[----:B------:R-:W0:Y:S08]  /*0080*/  LDC R0, c[0x0][0x370] ;  /* 0x0000dc00ff007b82 */ /* 0x000e300000000800 */
[----:B------:R-:W4:Y:S08]  /*0090*/  LDC.64 R4, c[0x0][0x3d0] ;  /* 0x0000f400ff047b82 */ /* 0x000f300000000a00 */
[----:B------:R-:W5:Y:S01]  /*00a0*/  LDC.64 R16, c[0x0][0x390] ;  /* 0x0000e400ff107b82 */ /* 0x000f620000000a00 */
[----:B0-----:R-:W-:-:S07]  /*00b0*/  IMAD R0, R0, UR8, R3 ;  /* 0x0000000800007c24 */ /* 0x001fce000f8e0203 */
[----:B------:R-:W0:Y:S01]  /*00c0*/  LDC.64 R14, c[0x0][0x3d8] ;  /* 0x0000f600ff0e7b82 */ /* 0x000e220000000a00 */
[----:B--2---:R-:W-:-:S04]  /*00d0*/  IMAD R0, R0, UR7, R7 ;  /* 0x0000000700007c24 */ /* 0x004fc8000f8e0207 */
[----:B-1----:R-:W-:Y:S01]  /*00e0*/  IMAD R2, R0, UR6, R9 ;  /* 0x0000000600027c24 */ /* 0x002fe2000f8e0209 */
[----:B------:R-:W1:Y:S02]  /*00f0*/  LDCU UR6, c[0x0][0x404] ;  /* 0x00008080ff0677ac */ /* 0x000e640008000800 */
[----:B------:R-:W2:Y:S01]  /*0100*/  LDC.64 R12, c[0x0][0x388] ;  /* 0x0000e200ff0c7b82 */ /* 0x000ea20000000a00 */
[----:B----4-:R-:W-:-:S06]  /*0110*/  IMAD.WIDE R4, R2, 0x4, R4 ;  /* 0x0000000402047825 */ /* 0x010fcc00078e0204 */
[----:B---3--:R-:W1:Y:S01]  /*0120*/  LDG.E R4, desc[UR4][R4.64] ;  /* 0x0000000404047981 */ /* 0x008e62000c1e1900 */
[C---:B-----5:R-:W-:Y:S01]  /*0130*/  IMAD.WIDE R16, R2.reuse, 0x4, R16 ;  /* 0x0000000402107825 */ /* 0x060fe200078e0210 */
[----:B------:R-:W3:Y:S03]  /*0140*/  LDC.64 R6, c[0x0][0x3e8] ;  /* 0x0000fa00ff067b82 */ /* 0x000ee60000000a00 */
[----:B0-----:R-:W-:-:S05]  /*0150*/  IMAD.WIDE R14, R2, 0x4, R14 ;  /* 0x00000004020e7825 */ /* 0x001fca00078e020e */
[----:B------:R-:W0:Y:S01]  /*0160*/  LDC.64 R18, c[0x0][0x3c0] ;  /* 0x0000f000ff127b82 */ /* 0x000e220000000a00 */
[----:B-1----:R-:W-:-:S07]  /*0170*/  FADD R0, R4, -UR6 ;  /* 0x8000000604007e21 */ /* 0x002fce0008000000 */
[----:B------:R-:W1:Y:S01]  /*0180*/  LDC.64 R4, c[0x0][0x3e0] ;  /* 0x0000f800ff047b82 */ /* 0x000e620000000a00 */
[----:B------:R-:W-:-:S05]  /*0190*/  FMNMX R3, RZ, R0, !PT ;  /* 0x00000000ff037209 */ /* 0x000fca0007800000 */
[----:B------:R4:W-:Y:S04]  /*01a0*/  STG.E desc[UR4][R16.64], R3 ;  /* 0x0000000310007986 */ /* 0x0009e8000c101904 */
[----:B------:R-:W5:Y:S01]  /*01b0*/  LDG.E R0, desc[UR4][R14.64] ;  /* 0x000000040e007981 */ /* 0x000f62000c1e1900 */
[----:B--2---:R-:W-:-:S04]  /*01c0*/  IMAD.WIDE R12, R2, 0x4, R12 ;  /* 0x00000004020c7825 */ /* 0x004fc800078e020c */
[----:B-1----:R-:W-:Y:S01]  /*01d0*/  IMAD.WIDE R4, R2, 0x4, R4 ;  /* 0x0000000402047825 */ /* 0x002fe200078e0204 */
[----:B-----5:R-:W-:-:S05]  /*01e0*/  FMNMX R11, R0, UR6, PT ;  /* 0x00000006000b7c09 */ /* 0x020fca000b800000 */
[----:B------:R1:W-:Y:S04]  /*01f0*/  STG.E desc[UR4][R12.64], R11 ;  /* 0x0000000b0c007986 */ /* 0x0003e8000c101904 */
[----:B------:R-:W4:Y:S04]  /*0200*/  LDG.E R9, desc[UR4][R16.64] ;  /* 0x0000000410097981 */ /* 0x000f28000c1e1900 */
[----:B------:R-:W4:Y:S01]  /*0210*/  LDG.E R0, desc[UR4][R4.64] ;  /* 0x0000000404007981 */ /* 0x000f22000c1e1900 */
[----:B---3--:R-:W-:-:S04]  /*0220*/  IMAD.WIDE R6, R2, 0x4, R6 ;  /* 0x0000000402067825 */ /* 0x008fc800078e0206 */
[----:B----4-:R-:W-:Y:S02]  /*0230*/  FADD R3, R0, R9 ;  /* 0x0000000900037221 */ /* 0x010fe40000000000 */
[----:B------:R-:W2:Y:S03]  /*0240*/  LDC.64 R8, c[0x0][0x3c8] ;  /* 0x0000f200ff087b82 */ /* 0x000ea60000000a00 */
[----:B------:R3:W-:Y:S04]  /*0250*/  STG.E desc[UR4][R4.64], R3 ;  /* 0x0000000304007986 */ /* 0x0007e8000c101904 */
[----:B------:R-:W4:Y:S01]  /*0260*/  LDG.E R0, desc[UR4][R6.64] ;  /* 0x0000000406007981 */ /* 0x000f22000c1e1900 */
[----:B--2---:R-:W-:-:S04]  /*0270*/  IMAD.WIDE R8, R2, 0x4, R8 ;  /* 0x0000000402087825 */ /* 0x004fc800078e0208 */
[----:B----4-:R-:W-:-:S05]  /*0280*/  FADD R0, R3, -R0 ;  /* 0x8000000003007221 */ /* 0x010fca0000000000 */
[----:B-1----:R-:W-:-:S05]  /*0290*/  FMNMX R11, RZ, R0, !PT ;  /* 0x00000000ff0b7209 */ /* 0x002fca0007800000 */
[----:B------:R1:W-:Y:S04]  /*02a0*/  STG.E desc[UR4][R8.64], R11 ;  /* 0x0000000b08007986 */ /* 0x0003e8000c101904 */
[----:B------:R-:W2:Y:S02]  /*02b0*/  LDG.E R0, desc[UR4][R4.64] ;  /* 0x0000000404007981 */ /* 0x000ea4000c1e1900 */
[----:B--2---:R-:W-:-:S05]  /*02c0*/  FADD R21, -R11, R0 ;  /* 0x000000000b157221 */ /* 0x004fca0000000100 */
[----:B------:R2:W-:Y:S04]  /*02d0*/  STG.E desc[UR4][R4.64], R21 ;  /* 0x0000001504007986 */ /* 0x0005e8000c101904 */
[----:B------:R-:W4:Y:S04]  /*02e0*/  LDG.E R10, desc[UR4][R16.64] ;  /* 0x00000004100a7981 */ /* 0x000f28000c1e1900 */
[----:B---3--:R-:W4:Y:S01]  /*02f0*/  LDG.E R3, desc[UR4][R8.64] ;  /* 0x0000000408037981 */ /* 0x008f22000c1e1900 */
[----:B0-----:R-:W-:-:S04]  /*0300*/  IMAD.WIDE R18, R2, 0x4, R18 ;  /* 0x0000000402127825 */ /* 0x001fc800078e0212 */
[----:B----4-:R-:W-:-:S05]  /*0310*/  FADD R10, R10, -R3 ;  /* 0x800000030a0a7221 */ /* 0x010fca0000000000 */
[----:B------:R2:W-:Y:S04]  /*0320*/  STG.E desc[UR4][R18.64], R10 ;  /* 0x0000000a12007986 */ /* 0x0005e8000c101904 */
[----:B------:R-:W3:Y:S04]  /*0330*/  LDG.E R23, desc[UR4][R6.64] ;  /* 0x0000000406177981 */ /* 0x000ee8000c1e1900 */
[----:B------:R-:W4:Y:S01]  /*0340*/  LDG.E R0, desc[UR4][R4.64] ;  /* 0x0000000404007981 */ /* 0x000f22000c1e1900 */
[----:B------:R-:W-:Y:S01]  /*0350*/  BSSY.RECONVERGENT B0, `(.L_x_0) ;  /* 0x000000c000007945 */ /* 0x000fe20003800200 */
[----:B---3--:R-:W0:Y:S08]  /*0360*/  MUFU.RCP R20, R23 ;  /* 0x0000001700147308 */ /* 0x008e300000001000 */
[----:B----4-:R-:W3:Y:S01]  /*0370*/  FCHK P0, R0, R23 ;  /* 0x0000001700007302 */ /* 0x010ee20000000000 */
[----:B0-----:R-:W-:-:S04]  /*0380*/  FFMA R3, -R23, R20, 1 ;  /* 0x3f80000017037423 */ /* 0x001fc80000000114 */
[----:B------:R-:W-:-:S04]  /*0390*/  FFMA R3, R20, R3, R20 ;  /* 0x0000000314037223 */ /* 0x000fc80000000014 */
[----:B------:R-:W-:-:S04]  /*03a0*/  FFMA R16, R0, R3, RZ ;  /* 0x0000000300107223 */ /* 0x000fc800000000ff */
[----:B-1----:R-:W-:-:S04]  /*03b0*/  FFMA R11, -R23, R16, R0 ;  /* 0x00000010170b7223 */ /* 0x002fc80000000100 */
[----:B------:R-:W-:Y:S01]  /*03c0*/  FFMA R3, R3, R11, R16 ;  /* 0x0000000b03037223 */ /* 0x000fe20000000010 */
[----:B--23--:R-:W-:Y:S06]  /*03d0*/  @!P0 BRA `(.L_x_1) ;  /* 0x00000000000c8947 */ /* 0x00cfec0003800000 */
[----:B------:R-:W-:Y:S02]  /*03e0*/  MOV R3, R23 ;  /* 0x0000001700037202 */ /* 0x000fe40000000f00 */
[----:B------:R-:W-:-:S07]  /*03f0*/  MOV R16, 0x410 ;  /* 0x0000041000107802 */ /* 0x000fce0000000f00 */
[----:B------:R-:W-:Y:S05]  /*0400*/  CALL.REL.NOINC `($__internal_0_$__cuda_sm3x_div_rn_noftz_f32_slowpath) ;  /* 0x0000000c00447944 */ /* 0x000fea0003c00000 */
.L_x_1:
[----:B------:R-:W-:Y:S05]  /*0410*/  BSYNC.RECONVERGENT B0 ;  /* 0x0000000000007941 */ /* 0x000fea0003800200 */
.L_x_0:
[C---:B------:R-:W-:Y:S01]  /*0420*/  FMUL R0, |R3|.reuse, 16777216 ;  /* 0x4b80000003007820 */ /* 0x040fe20000400200 */
[----:B------:R-:W-:Y:S01]  /*0430*/  FSETP.GEU.AND P0, PT, |R3|, 1.175494350822287508e-38, PT ;  /* 0x008000000300780b */ /* 0x000fe20003f0e200 */
[----:B------:R-:W-:Y:S01]  /*0440*/  HFMA2 R22, -RZ, RZ, 0.771484375, 0.21533203125 ;  /* 0x3a2c32e4ff167431 */ /* 0x000fe200000001ff */
[----:B------:R-:W-:Y:S02]  /*0450*/  BSSY.RECONVERGENT B0, `(.L_x_2) ;  /* 0x0000058000007945 */ /* 0x000fe40003800200 */
[----:B------:R-:W-:-:S04]  /*0460*/  FSEL R0, R0, |R3|, !P0 ;  /* 0x4000000300007208 */ /* 0x000fc80004000000 */
[----:B------:R-:W-:-:S04]  /*0470*/  IADD3 R11, PT, PT, R0, -0x3f3504f3, RZ ;  /* 0xc0cafb0d000b7810 */ /* 0x000fc80007ffe0ff */
[----:B------:R-:W-:Y:S02]  /*0480*/  LOP3.LUT R17, R11, 0xff800000, RZ, 0xc0, !PT ;  /* 0xff8000000b117812 */ /* 0x000fe400078ec0ff */
[----:B------:R-:W-:Y:S02]  /*0490*/  FSEL R11, RZ, -24, P0 ;  /* 0xc1c00000ff0b7808 */ /* 0x000fe40000000000 */
[-C--:B------:R-:W-:Y:S02]  /*04a0*/  IADD3 R0, PT, PT, R0, -R17.reuse, RZ ;  /* 0x8000001100007210 */ /* 0x080fe40007ffe0ff */
[----:B------:R-:W-:-:S03]  /*04b0*/  I2FP.F32.S32 R18, R17 ;  /* 0x0000001100127245 */ /* 0x000fc60000201400 */
[C---:B------:R-:W-:Y:S01]  /*04c0*/  FADD R16, R0.reuse, 1 ;  /* 0x3f80000000107421 */ /* 0x040fe20000000000 */
[----:B------:R-:W-:-:S04]  /*04d0*/  FADD R21, R0, -1 ;  /* 0xbf80000000157421 */ /* 0x000fc80000000000 */
[----:B------:R-:W-:Y:S01]  /*04e0*/  FADD R19, R21, R21 ;  /* 0x0000001515137221 */ /* 0x000fe20000000000 */
[----:B------:R-:W0:Y:S03]  /*04f0*/  MUFU.RCP R16, R16 ;  /* 0x0000001000107308 */ /* 0x000e260000001000 */
[----:B0-----:R-:W-:Y:S01]  /*0500*/  FMUL R0, R16, R19 ;  /* 0x0000001310007220 */ /* 0x001fe20000400000 */
[----:B------:R-:W-:-:S03]  /*0510*/  FFMA R19, R18, 1.1920928955078125e-07, R11 ;  /* 0x3400000012137823 */ /* 0x000fc6000000000b */
[----:B------:R-:W-:Y:S01]  /*0520*/  FADD R20, R21, -R0 ;  /* 0x8000000015147221 */ /* 0x000fe20000000000 */
[C---:B------:R-:W-:Y:S01]  /*0530*/  FMUL R17, R0.reuse, R0 ;  /* 0x0000000000117220 */ /* 0x040fe20000400000 */
[----:B------:R-:W-:Y:S02]  /*0540*/  FFMA R11, R0, 1.4426950216293334961, R19 ;  /* 0x3fb8aa3b000b7823 */ /* 0x000fe40000000013 */
[----:B------:R-:W-:Y:S01]  /*0550*/  FADD R20, R20, R20 ;  /* 0x0000001414147221 */ /* 0x000fe20000000000 */
[----:B------:R-:W-:Y:S01]  /*0560*/  FFMA R18, R17, R22, 0.0032181653659790754318 ;  /* 0x3b52e7db11127423 */ /* 0x000fe20000000016 */
[----:B------:R-:W-:Y:S02]  /*0570*/  FADD R19, R19, -R11 ;  /* 0x8000000b13137221 */ /* 0x000fe40000000000 */
[----:B------:R-:W-:Y:S01]  /*0580*/  FFMA R21, R21, -R0, R20 ;  /* 0x8000000015157223 */ /* 0x000fe20000000014 */
[----:B------:R-:W-:Y:S01]  /*0590*/  FFMA R18, R17, R18, 0.018033718690276145935 ;  /* 0x3c93bb7311127423 */ /* 0x000fe20000000012 */
[----:B------:R-:W-:-:S02]  /*05a0*/  FFMA R20, R0, 1.4426950216293334961, R19 ;  /* 0x3fb8aa3b00147823 */ /* 0x000fc40000000013 */
[----:B------:R-:W-:Y:S01]  /*05b0*/  FMUL R21, R16, R21 ;  /* 0x0000001510157220 */ /* 0x000fe20000400000 */
[----:B------:R-:W-:Y:S01]  /*05c0*/  FFMA R18, R17, R18, 0.12022458761930465698 ;  /* 0x3df6384f11127423 */ /* 0x000fe20000000012 */
[----:B------:R-:W0:Y:S02]  /*05d0*/  LDC R16, c[0x0][0x408] ;  /* 0x00010200ff107b82 */ /* 0x000e240000000800 */
[----:B------:R-:W-:Y:S01]  /*05e0*/  FFMA R19, R21, 1.4426950216293334961, R20 ;  /* 0x3fb8aa3b15137823 */ /* 0x000fe20000000014 */
[----:B------:R-:W-:-:S03]  /*05f0*/  FMUL R17, R17, R18 ;  /* 0x0000001211117220 */ /* 0x000fc60000400000 */
[----:B------:R-:W-:Y:S01]  /*0600*/  FFMA R18, R0, 1.9251366722983220825e-08, R19 ;  /* 0x32a55e3400127823 */ /* 0x000fe20000000013 */
[----:B------:R-:W-:-:S04]  /*0610*/  FMUL R19, R17, 3 ;  /* 0x4040000011137820 */ /* 0x000fc80000400000 */
[----:B------:R-:W-:-:S04]  /*0620*/  FFMA R18, R21, R19, R18 ;  /* 0x0000001315127223 */ /* 0x000fc80000000012 */
[----:B------:R-:W-:-:S04]  /*0630*/  FFMA R18, R0, R17, R18 ;  /* 0x0000001100127223 */ /* 0x000fc80000000012 */
[----:B------:R-:W-:-:S04]  /*0640*/  FADD R20, R11, R18 ;  /* 0x000000120b147221 */ /* 0x000fc80000000000 */
[----:B------:R-:W-:Y:S01]  /*0650*/  FADD R11, -R11, R20 ;  /* 0x000000140b0b7221 */ /* 0x000fe20000000100 */
[----:B0-----:R-:W-:-:S03]  /*0660*/  FMUL R17, R20, R16 ;  /* 0x0000001014117220 */ /* 0x001fc60000400000 */
[----:B------:R-:W-:Y:S01]  /*0670*/  FADD R11, R18, -R11 ;  /* 0x8000000b120b7221 */ /* 0x000fe20000000000 */
[----:B------:R-:W0:Y:S01]  /*0680*/  FRND R0, R17 ;  /* 0x0000001100007307 */ /* 0x000e220000201000 */
[-C--:B------:R-:W-:Y:S01]  /*0690*/  FFMA R20, R20, R16.reuse, -R17 ;  /* 0x0000001014147223 */ /* 0x080fe20000000811 */
[C---:B------:R-:W-:Y:S02]  /*06a0*/  FSETP.GT.AND P1, PT, |R17|.reuse, 152, PT ;  /* 0x431800001100780b */ /* 0x040fe40003f24200 */
[----:B------:R-:W-:Y:S01]  /*06b0*/  FSETP.GEU.AND P2, PT, R17, RZ, PT ;  /* 0x000000ff1100720b */ /* 0x000fe20003f4e000 */
[----:B------:R-:W-:Y:S01]  /*06c0*/  FFMA R11, R11, R16, R20 ;  /* 0x000000100b0b7223 */ /* 0x000fe20000000014 */
[----:B------:R-:W-:Y:S02]  /*06d0*/  MOV R20, 0x391fcb8e ;  /* 0x391fcb8e00147802 */ /* 0x000fe40000000f00 */
[----:B------:R-:W1:Y:S01]  /*06e0*/  F2I.NTZ R19, R17 ;  /* 0x0000001100137305 */ /* 0x000e620000203100 */
[----:B0-----:R-:W-:Y:S01]  /*06f0*/  FADD R18, R17, -R0 ;  /* 0x8000000011127221 */ /* 0x001fe20000000000 */
[----:B------:R-:W-:-:S03]  /*0700*/  FSETP.GT.AND P0, PT, R0, RZ, PT ;  /* 0x000000ff0000720b */ /* 0x000fc60003f04000 */
[----:B------:R-:W-:Y:S01]  /*0710*/  FADD R11, R11, R18 ;  /* 0x000000120b0b7221 */ /* 0x000fe20000000000 */
[----:B------:R-:W-:Y:S02]  /*0720*/  SEL R0, RZ, 0x83000000, P0 ;  /* 0x83000000ff007807 */ /* 0x000fe40000000000 */
[----:B------:R-:W-:Y:S01]  /*0730*/  FSETP.NEU.AND P0, PT, R3, 1, PT ;  /* 0x3f8000000300780b */ /* 0x000fe20003f0d000 */
[C---:B------:R-:W-:Y:S01]  /*0740*/  FFMA R18, R11.reuse, R20, 0.0013391353422775864601 ;  /* 0x3aaf85ed0b127423 */ /* 0x040fe20000000014 */
[----:B------:R-:W-:Y:S02]  /*0750*/  IADD3 R21, PT, PT, R0, 0x7f000000, RZ ;  /* 0x7f00000000157810 */ /* 0x000fe40007ffe0ff */
[----:B------:R-:W-:Y:S01]  /*0760*/  FSETP.EQ.OR P0, PT, R16, RZ, !P0 ;  /* 0x000000ff1000720b */ /* 0x000fe20004702400 */
[----:B------:R-:W-:Y:S01]  /*0770*/  FFMA R18, R11, R18, 0.0096188392490148544312 ;  /* 0x3c1d98560b127423 */ /* 0x000fe20000000012 */
[----:B-1----:R-:W-:-:S03]  /*0780*/  LEA R19, R19, -R0, 0x17 ;  /* 0x8000000013137211 */ /* 0x002fc600078eb8ff */
[----:B------:R-:W-:-:S04]  /*0790*/  FFMA R18, R11, R18, 0.055503588169813156128 ;  /* 0x3d6357bb0b127423 */ /* 0x000fc80000000012 */
[----:B------:R-:W-:-:S04]  /*07a0*/  FFMA R18, R11, R18, 0.24022644758224487305 ;  /* 0x3e75fdec0b127423 */ /* 0x000fc80000000012 */
[----:B------:R-:W-:-:S04]  /*07b0*/  FFMA R18, R11, R18, 0.69314718246459960938 ;  /* 0x3f3172180b127423 */ /* 0x000fc80000000012 */
[----:B------:R-:W-:Y:S01]  /*07c0*/  FFMA R18, R11, R18, 1 ;  /* 0x3f8000000b127423 */ /* 0x000fe20000000012 */
[----:B------:R-:W-:-:S03]  /*07d0*/  HFMA2 R11, -RZ, RZ, 1.875, 0 ;  /* 0x3f800000ff0b7431 */ /* 0x000fc600000001ff */
[----:B------:R-:W-:-:S04]  /*07e0*/  FMUL R18, R18, R21 ;  /* 0x0000001512127220 */ /* 0x000fc80000400000 */
[----:B------:R-:W-:Y:S01]  /*07f0*/  FMUL R18, R18, R19 ;  /* 0x0000001312127220 */ /* 0x000fe20000400000 */
[----:B------:R-:W-:Y:S01]  /*0800*/  @P1 FSEL R18, RZ, +INF , !P2 ;  /* 0x7f800000ff121808 */ /* 0x000fe20005000000 */
[----:B------:R-:W-:Y:S06]  /*0810*/  @P0 BRA `(.L_x_3) ;  /* 0x00000000006c0947 */ /* 0x000fec0003800000 */
[----:B------:R-:W-:-:S04]  /*0820*/  FSETP.NAN.AND P0, PT, |R16|, |R16|, PT ;  /* 0x400000101000720b */ /* 0x000fc80003f08200 */
[----:B------:R-:W-:-:S13]  /*0830*/  FSETP.NUM.AND P0, PT, |R3|, |R3|, !P0 ;  /* 0x400000030300720b */ /* 0x000fda0004707200 */
[----:B------:R-:W-:Y:S01]  /*0840*/  @!P0 FADD R11, R3, R16 ;  /* 0x00000010030b8221 */ /* 0x000fe20000000000 */
[----:B------:R-:W-:Y:S06]  /*0850*/  @!P0 BRA `(.L_x_3) ;  /* 0x00000000005c8947 */ /* 0x000fec0003800000 */
[----:B------:R-:W-:Y:S01]  /*0860*/  FMUL R17, R16, 0.5 ;  /* 0x3f00000010117820 */ /* 0x000fe20000400000 */
[----:B------:R-:W-:-:S04]  /*0870*/  FSETP.NEU.AND P0, PT, |R3|, +INF , PT ;  /* 0x7f8000000300780b */ /* 0x000fc80003f0d200 */
[----:B------:R-:W-:Y:S01]  /*0880*/  FSETP.NEU.AND P0, PT, R3, RZ, P0 ;  /* 0x000000ff0300720b */ /* 0x000fe2000070d000 */
[----:B------:R-:W0:Y:S03]  /*0890*/  FRND.TRUNC R17, R17 ;  /* 0x0000001100117307 */ /* 0x000e26000020d000 */
[----:B------:R-:W-:-:S09]  /*08a0*/  FSETP.GEU.OR P1, PT, R16, RZ, P0 ;  /* 0x000000ff1000720b */ /* 0x000fd2000072e400 */
[----:B------:R-:W-:Y:S01]  /*08b0*/  @!P0 FADD R0, R3, R3 ;  /* 0x0000000303008221 */ /* 0x000fe20000000000 */
[----:B0-----:R-:W-:-:S04]  /*08c0*/  FADD R19, R17, R17 ;  /* 0x0000001111137221 */ /* 0x001fc80000000000 */
[----:B------:R-:W-:Y:S01]  /*08d0*/  @!P1 LOP3.LUT R0, R0, 0x7f800000, RZ, 0x3c, !PT ;  /* 0x7f80000000009812 */ /* 0x000fe200078e3cff */
[----:B------:R-:W-:-:S05]  /*08e0*/  FADD R19, -R19, R16 ;  /* 0x0000001013137221 */ /* 0x000fca0000000100 */
[----:B------:R-:W-:-:S13]  /*08f0*/  FSETP.NEU.AND P2, PT, |R19|, 1, !P0 ;  /* 0x3f8000001300780b */ /* 0x000fda000474d200 */
[----:B------:R-:W-:-:S04]  /*0900*/  @P2 LOP3.LUT R0, R0, 0x7fffffff, RZ, 0xc0, !PT ;  /* 0x7fffffff00002812 */ /* 0x000fc800078ec0ff */
[----:B------:R-:W-:Y:S01]  /*0910*/  @!P0 MOV R11, R0 ;  /* 0x00000000000b8202 */ /* 0x000fe20000000f00 */
[----:B------:R-:W-:Y:S06]  /*0920*/  @!P0 BRA `(.L_x_3) ;  /* 0x0000000000288947 */ /* 0x000fec0003800000 */
[----:B------:R-:W-:Y:S02]  /*0930*/  FSETP.NEU.AND P0, PT, |R16|, +INF , PT ;  /* 0x7f8000001000780b */ /* 0x000fe40003f0d200 */
[----:B------:R-:W-:-:S13]  /*0940*/  FSETP.EQ.AND P1, PT, R3, -1, PT ;  /* 0xbf8000000300780b */ /* 0x000fda0003f22000 */
[----:B------:R-:W-:Y:S05]  /*0950*/  @!P0 BRA P1, `(.L_x_3) ;  /* 0x00000000001c8947 */ /* 0x000fea0000800000 */
[----:B------:R-:W-:Y:S02]  /*0960*/  FSETP.GEU.AND P1, PT, R3, RZ, PT ;  /* 0x000000ff0300720b */ /* 0x000fe40003f2e000 */
[----:B------:R-:W-:-:S11]  /*0970*/  MOV R11, R18 ;  /* 0x00000012000b7202 */ /* 0x000fd60000000f00 */
[----:B------:R-:W0:Y:S01]  /*0980*/  @!P1 FRND.FLOOR R3, R16 ;  /* 0x0000001000039307 */ /* 0x000e220000205000 */
[----:B------:R-:W-:-:S04]  /*0990*/  @!P1 FSETP.NEU.AND P2, PT, |R19|, 1, PT ;  /* 0x3f8000001300980b */ /* 0x000fc80003f4d200 */
[----:B------:R-:W-:Y:S02]  /*09a0*/  @!P1 FSEL R0, R18, -R18, P2 ;  /* 0x8000001212009208 */ /* 0x000fe40001000000 */
[----:B0-----:R-:W-:-:S04]  /*09b0*/  @!P1 FSETP.NEU.AND P0, PT, R3, R16, PT ;  /* 0x000000100300920b */ /* 0x001fc80003f0d000 */
[----:B------:R-:W-:-:S09]  /*09c0*/  @!P1 FSEL R11, R0, +QNAN , !P0 ;  /* 0x7fffffff000b9808 */ /* 0x000fd20004000000 */
.L_x_3:
[----:B------:R-:W-:Y:S05]  /*09d0*/  BSYNC.RECONVERGENT B0 ;  /* 0x0000000000007941 */ /* 0x000fea0003800200 */
.L_x_2:
[----:B------:R-:W0:Y:S01]  /*09e0*/  LDC.64 R16, c[0x0][0x3b8] ;  /* 0x0000ee00ff107b82 */ /* 0x000e220000000a00 */
[----:B------:R-:W-:Y:S01]  /*09f0*/  FMUL R3, R10, R11 ;  /* 0x0000000b0a037220 */ /* 0x000fe20000400000 */
[----:B------:R-:W1:Y:S01]  /*0a00*/  LDCU UR6, c[0x0][0x40c] ;  /* 0x00008180ff0677ac */ /* 0x000e620008000800 */
[----:B0-----:R-:W-:-:S05]  /*0a10*/  IMAD.WIDE R10, R2, 0x4, R16 ;  /* 0x00000004020a7825 */ /* 0x001fca00078e0210 */
[----:B------:R1:W-:Y:S04]  /*0a20*/  STG.E desc[UR4][R10.64], R3 ;  /* 0x000000030a007986 */ /* 0x0003e8000c101904 */
[----:B------:R-:W2:Y:S02]  /*0a30*/  LDG.E R0, desc[UR4][R4.64] ;  /* 0x0000000404007981 */ /* 0x000ea4000c1e1900 */
[----:B--2---:R-:W-:-:S05]  /*0a40*/  FADD R17, -R3, R0 ;  /* 0x0000000003117221 */ /* 0x004fca0000000100 */
[----:B------:R-:W-:Y:S04]  /*0a50*/  STG.E desc[UR4][R4.64], R17 ;  /* 0x0000001104007986 */ /* 0x000fe8000c101904 */
[----:B------:R-:W2:Y:S04]  /*0a60*/  LDG.E R19, desc[UR4][R14.64] ;  /* 0x000000040e137981 */ /* 0x000ea8000c1e1900 */
[----:B------:R-:W2:Y:S02]  /*0a70*/  LDG.E R0, desc[UR4][R12.64] ;  /* 0x000000040c007981 */ /* 0x000ea4000c1e1900 */
[----:B--2---:R-:W-:-:S05]  /*0a80*/  FADD R19, R19, -R0 ;  /* 0x8000000013137221 */ /* 0x004fca0000000000 */
[----:B------:R0:W-:Y:S04]  /*0a90*/  STG.E desc[UR4][R14.64], R19 ;  /* 0x000000130e007986 */ /* 0x0001e8000c101904 */
[----:B------:R-:W1:Y:S04]  /*0aa0*/  LDG.E R0, desc[UR4][R6.64] ;  /* 0x0000000406007981 */ /* 0x000e68000c1e1900 */
[----:B------:R-:W2:Y:S01]  /*0ab0*/  LDG.E R24, desc[UR4][R4.64] ;  /* 0x0000000404187981 */ /* 0x000ea2000c1e1900 */
[----:B------:R-:W-:Y:S01]  /*0ac0*/  BSSY.RECONVERGENT B0, `(.L_x_4) ;  /* 0x000000e000007945 */ /* 0x000fe20003800200 */
[----:B-1----:R-:W-:-:S04]  /*0ad0*/  FMUL R3, R0, UR6 ;  /* 0x0000000600037c20 */ /* 0x002fc80008400000 */
[----:B------:R-:W1:Y:S01]  /*0ae0*/  MUFU.RCP R16, R3 ;  /* 0x0000000300107308 */ /* 0x000e620000001000 */
[----:B--2---:R-:W-:-:S07]  /*0af0*/  FMUL R0, R19, R24 ;  /* 0x0000001813007220 */ /* 0x004fce0000400000 */
[----:B------:R-:W2:Y:S01]  /*0b00*/  FCHK P0, R0, R3 ;  /* 0x0000000300007302 */ /* 0x000ea20000000000 */
[----:B-1----:R-:W-:-:S04]  /*0b10*/  FFMA R21, -R3, R16, 1 ;  /* 0x3f80000003157423 */ /* 0x002fc80000000110 */
[----:B------:R-:W-:-:S04]  /*0b20*/  FFMA R21, R16, R21, R16 ;  /* 0x0000001510157223 */ /* 0x000fc80000000010 */
[----:B------:R-:W-:-:S04]  /*0b30*/  FFMA R16, R0, R21, RZ ;  /* 0x0000001500107223 */ /* 0x000fc800000000ff */
[----:B0-----:R-:W-:-:S04]  /*0b40*/  FFMA R14, -R3, R16, R0 ;  /* 0x00000010030e7223 */ /* 0x001fc80000000100 */
[----:B------:R-:W-:Y:S01]  /*0b50*/  FFMA R14, R21, R14, R16 ;  /* 0x0000000e150e7223 */ /* 0x000fe20000000010 */
[----:B--2---:R-:W-:Y:S06]  /*0b60*/  @!P0 BRA `(.L_x_5) ;  /* 0x00000000000c8947 */ /* 0x004fec0003800000 */
[----:B------:R-:W-:-:S07]  /*0b70*/  MOV R16, 0xb90 ;  /* 0x00000b9000107802 */ /* 0x000fce0000000f00 */
[----:B------:R-:W-:Y:S05]  /*0b80*/  CALL.REL.NOINC `($__internal_0_$__cuda_sm3x_div_rn_noftz_f32_slowpath) ;  /* 0x0000000400647944 */ /* 0x000fea0003c00000 */
[----:B------:R-:W-:-:S07]  /*0b90*/  MOV R14, R3 ;  /* 0x00000003000e7202 */ /* 0x000fce0000000f00 */
.L_x_5:
[----:B------:R-:W-:Y:S05]  /*0ba0*/  BSYNC.RECONVERGENT B0 ;  /* 0x0000000000007941 */ /* 0x000fea0003800200 */
.L_x_4:
[----:B------:R-:W-:Y:S01]  /*0bb0*/  FMNMX3 R19, R14, R19, R24, PT ;  /* 0x000000130e137276 */ /* 0x000fe20003800018 */
[----:B------:R-:W0:Y:S01]  /*0bc0*/  LDCU UR6, c[0x0][0x410] ;  /* 0x00008200ff0677ac */ /* 0x000e220008000800 */
[----:B------:R-:W1:Y:S03]  /*0bd0*/  LDC.64 R14, c[0x0][0x3f0] ;  /* 0x0000fc00ff0e7b82 */ /* 0x000e660000000a00 */
[----:B------:R2:W-:Y:S04]  /*0be0*/  STG.E desc[UR4][R12.64], R19 ;  /* 0x000000130c007986 */ /* 0x0005e8000c101904 */
[----:B------:R-:W3:Y:S01]  /*0bf0*/  LDG.E R0, desc[UR4][R4.64] ;  /* 0x0000000404007981 */ /* 0x000ee2000c1e1900 */
[----:B--2---:R-:W2:Y:S01]  /*0c00*/  LDC.64 R12, c[0x0][0x3f8] ;  /* 0x0000fe00ff0c7b82 */ /* 0x004ea20000000a00 */
[----:B-1----:R-:W-:-:S04]  /*0c10*/  IMAD.WIDE R14, R2, 0x4, R14 ;  /* 0x00000004020e7825 */ /* 0x002fc800078e020e */
[----:B---3--:R-:W-:-:S05]  /*0c20*/  FADD R3, -R19, R0 ;  /* 0x0000000013037221 */ /* 0x008fca0000000100 */
[----:B------:R1:W-:Y:S04]  /*0c30*/  STG.E desc[UR4][R4.64], R3 ;  /* 0x0000000304007986 */ /* 0x0003e8000c101904 */
[----:B------:R-:W3:Y:S04]  /*0c40*/  LDG.E R16, desc[UR4][R8.64] ;  /* 0x0000000408107981 */ /* 0x000ee8000c1e1900 */
[----:B------:R-:W3:Y:S04]  /*0c50*/  LDG.E R17, desc[UR4][R10.64] ;  /* 0x000000040a117981 */ /* 0x000ee8000c1e1900 */
[----:B------:R-:W4:Y:S01]  /*0c60*/  LDG.E R0, desc[UR4][R14.64] ;  /* 0x000000040e007981 */ /* 0x000f22000c1e1900 */
[----:B--2---:R-:W-:-:S04]  /*0c70*/  IMAD.WIDE R12, R2, 0x4, R12 ;  /* 0x00000004020c7825 */ /* 0x004fc800078e020c */
[----:B---3--:R-:W-:-:S05]  /*0c80*/  FADD R16, R16, R17 ;  /* 0x0000001110107221 */ /* 0x008fca0000000000 */
[----:B0-----:R-:W-:-:S05]  /*0c90*/  FMNMX R17, R16, UR6, PT ;  /* 0x0000000610117c09 */ /* 0x001fca000b800000 */
[----:B----4-:R-:W-:-:S05]  /*0ca0*/  FADD R17, R0, R17 ;  /* 0x0000001100117221 */ /* 0x010fca0000000000 */
[----:B------:R-:W-:Y:S04]  /*0cb0*/  STG.E desc[UR4][R14.64], R17 ;  /* 0x000000110e007986 */ /* 0x000fe8000c101904 */
[----:B-1----:R-:W2:Y:S04]  /*0cc0*/  LDG.E R3, desc[UR4][R8.64] ;  /* 0x0000000408037981 */ /* 0x002ea8000c1e1900 */
[----:B------:R-:W2:Y:S04]  /*0cd0*/  LDG.E R16, desc[UR4][R10.64] ;  /* 0x000000040a107981 */ /* 0x000ea8000c1e1900 */
[----:B------:R-:W3:Y:S01]  /*0ce0*/  LDG.E R0, desc[UR4][R12.64] ;  /* 0x000000040c007981 */ /* 0x000ee2000c1e1900 */
[----:B--2---:R-:W-:-:S04]  /*0cf0*/  FADD R3, R3, R16 ;  /* 0x0000001003037221 */ /* 0x004fc80000000000 */
[----:B------:R-:W-:Y:S01]  /*0d00*/  FADD R3, R3, -UR6 ;  /* 0x8000000603037e21 */ /* 0x000fe20008000000 */
[----:B------:R-:W0:Y:S04]  /*0d10*/  LDCU UR6, c[0x0][0x400] ;  /* 0x00008000ff0677ac */ /* 0x000e280008000800 */
[----:B------:R-:W-:-:S05]  /*0d20*/  FMNMX R3, RZ, R3, !PT ;  /* 0x00000003ff037209 */ /* 0x000fca0007800000 */
[----:B---3--:R-:W-:-:S05]  /*0d30*/  FADD R3, R0, R3 ;  /* 0x0000000300037221 */ /* 0x008fca0000000000 */
[----:B------:R1:W-:Y:S04]  /*0d40*/  STG.E desc[UR4][R12.64], R3 ;  /* 0x000000030c007986 */ /* 0x0003e8000c101904 */
[----:B------:R-:W2:Y:S04]  /*0d50*/  LDG.E R7, desc[UR4][R6.64] ;  /* 0x0000000406077981 */ /* 0x000ea8000c1e1900 */
[----:B------:R-:W3:Y:S01]  /*0d60*/  LDG.E R0, desc[UR4][R4.64] ;  /* 0x0000000404007981 */ /* 0x000ee2000c1e1900 */
[----:B------:R-:W-:Y:S01]  /*0d70*/  BSSY.RECONVERGENT B0, `(.L_x_6) ;  /* 0x000000e000007945 */ /* 0x000fe20003800200 */
[----:B--2---:R-:W2:Y:S01]  /*0d80*/  MUFU.RCP R8, R7 ;  /* 0x0000000700087308 */ /* 0x004ea20000001000 */
[----:B---3--:R-:W-:-:S04]  /*0d90*/  FADD R0, R7, -R0 ;  /* 0x8000000007007221 */ /* 0x008fc80000000000 */
[----:B0-----:R-:W-:-:S04]  /*0da0*/  FMUL R0, R0, UR6 ;  /* 0x0000000600007c20 */ /* 0x001fc80008400000 */
[----:B------:R-:W0:Y:S01]  /*0db0*/  FCHK P0, R0, R7 ;  /* 0x0000000700007302 */ /* 0x000e220000000000 */
[----:B--2---:R-:W-:-:S04]  /*0dc0*/  FFMA R9, -R7, R8, 1 ;  /* 0x3f80000007097423 */ /* 0x004fc80000000108 */
[----:B------:R-:W-:-:S04]  /*0dd0*/  FFMA R9, R8, R9, R8 ;  /* 0x0000000908097223 */ /* 0x000fc80000000008 */
[----:B------:R-:W-:-:S04]  /*0de0*/  FFMA R8, R0, R9, RZ ;  /* 0x0000000900087223 */ /* 0x000fc800000000ff */
[----:B-1----:R-:W-:-:S04]  /*0df0*/  FFMA R3, -R7, R8, R0 ;  /* 0x0000000807037223 */ /* 0x002fc80000000100 */
[----:B------:R-:W-:Y:S01]  /*0e00*/  FFMA R3, R9, R3, R8 ;  /* 0x0000000309037223 */ /* 0x000fe20000000008 */
[----:B0-----:R-:W-:Y:S06]  /*0e10*/  @!P0 BRA `(.L_x_7) ;  /* 0x00000000000c8947 */ /* 0x001fec0003800000 */
[----:B------:R-:W-:Y:S02]  /*0e20*/  MOV R3, R7 ;  /* 0x0000000700037202 */ /* 0x000fe40000000f00 */
[----:B------:R-:W-:-:S07]  /*0e30*/  MOV R16, 0xe50 ;  /* 0x00000e5000107802 */ /* 0x000fce0000000f00 */
[----:B------:R-:W-:Y:S05]  /*0e40*/  CALL.REL.NOINC `($__internal_0_$__cuda_sm3x_div_rn_noftz_f32_slowpath) ;  /* 0x0000000000b47944 */ /* 0x000fea0003c00000 */
.L_x_7:
[----:B------:R-:W-:Y:S05]  /*0e50*/  BSYNC.RECONVERGENT B0 ;  /* 0x0000000000007941 */ /* 0x000fea0003800200 */
.L_x_6:
[----:B------:R-:W0:Y:S01]  /*0e60*/  LDC.64 R6, c[0x0][0x3b0] ;  /* 0x0000ec00ff067b82 */ /* 0x000e220000000a00 */
[----:B------:R-:W1:Y:S01]  /*0e70*/  LDCU UR6, c[0x0][0x428] ;  /* 0x00008500ff0677ac */ /* 0x000e620008000800 */
[----:B0-----:R-:W-:-:S05]  /*0e80*/  IMAD.WIDE R6, R2, 0x4, R6 ;  /* 0x0000000402067825 */ /* 0x001fca00078e0206 */
[----:B------:R0:W-:Y:S04]  /*0e90*/  STG.E desc[UR4][R6.64], R3 ;  /* 0x0000000306007986 */ /* 0x0001e8000c101904 */
[----:B------:R-:W2:Y:S04]  /*0ea0*/  LDG.E R8, desc[UR4][R12.64] ;  /* 0x000000040c087981 */ /* 0x000ea8000c1e1900 */
[----:B------:R-:W3:Y:S01]  /*0eb0*/  LDG.E R0, desc[UR4][R4.64] ;  /* 0x0000000404007981 */ /* 0x000ee2000c1e1900 */
[----:B--2---:R-:W-:-:S05]  /*0ec0*/  FMNMX R9, R8, R3, PT ;  /* 0x0000000308097209 */ /* 0x004fca0003800000 */
[----:B---3--:R-:W-:Y:S02]  /*0ed0*/  FADD R17, R0, R9 ;  /* 0x0000000900117221 */ /* 0x008fe40000000000 */
[----:B------:R-:W2:Y:S03]  /*0ee0*/  LDC.64 R8, c[0x0][0x418] ;  /* 0x00010600ff087b82 */ /* 0x000ea60000000a00 */
[----:B------:R3:W-:Y:S04]  /*0ef0*/  STG.E desc[UR4][R4.64], R17 ;  /* 0x0000001104007986 */ /* 0x0007e8000c101904 */
[----:B------:R0:W4:Y:S04]  /*0f00*/  LDG.E R11, desc[UR4][R6.64] ;  /* 0x00000004060b7981 */ /* 0x000128000c1e1900 */
[----:B------:R-:W4:Y:S01]  /*0f10*/  LDG.E R0, desc[UR4][R12.64] ;  /* 0x000000040c007981 */ /* 0x000f22000c1e1900 */
[----:B0-----:R-:W0:Y:S01]  /*0f20*/  LDC.64 R6, c[0x0][0x3a8] ;  /* 0x0000ea00ff067b82 */ /* 0x001e220000000a00 */
[----:B--2---:R-:W-:-:S04]  /*0f30*/  IMAD.WIDE R8, R2, 0x4, R8 ;  /* 0x0000000402087825 */ /* 0x004fc800078e0208 */
[----:B----4-:R-:W-:-:S03]  /*0f40*/  FADD R0, R0, -R11 ;  /* 0x8000000b00007221 */ /* 0x010fc60000000000 */
[----:B------:R-:W3:Y:S02]  /*0f50*/  LDC.64 R10, c[0x0][0x3a0] ;  /* 0x0000e800ff0a7b82 */ /* 0x000ee40000000a00 */
[----:B------:R-:W-:-:S05]  /*0f60*/  FMNMX R19, RZ, R0, !PT ;  /* 0x00000000ff137209 */ /* 0x000fca0007800000 */
[----:B------:R2:W-:Y:S04]  /*0f70*/  STG.E desc[UR4][R12.64], R19 ;  /* 0x000000130c007986 */ /* 0x0005e8000c101904 */
[----:B------:R-:W4:Y:S01]  /*0f80*/  LDG.E R0, desc[UR4][R8.64] ;  /* 0x0000000408007981 */ /* 0x000f22000c1e1900 */
[----:B---3--:R-:W-:-:S04]  /*0f90*/  IMAD.WIDE R4, R2, 0x4, R10 ;  /* 0x0000000402047825 */ /* 0x008fc800078e020a */
[----:B----4-:R-:W-:-:S04]  /*0fa0*/  FADD R0, R19, -R0 ;  /* 0x8000000013007221 */ /* 0x010fc80000000000 */
[----:B-1----:R-:W-:Y:S01]  /*0fb0*/  FMUL R0, R0, UR6 ;  /* 0x0000000600007c20 */ /* 0x002fe20008400000 */
[----:B------:R-:W1:Y:S04]  /*0fc0*/  LDCU.64 UR6, c[0x0][0x420] ;  /* 0x00008400ff0677ac */ /* 0x000e680008000a00 */
[----:B------:R-:W-:-:S05]  /*0fd0*/  FMNMX R3, RZ, R0, !PT ;  /* 0x00000000ff037209 */ /* 0x000fca0007800000 */
[----:B------:R3:W-:Y:S04]  /*0fe0*/  STG.E desc[UR4][R4.64], R3 ;  /* 0x0000000304007986 */ /* 0x0007e8000c101904 */
[----:B------:R4:W5:Y:S04]  /*0ff0*/  LDG.E R0, desc[UR4][R8.64] ;  /* 0x0000000408007981 */ /* 0x000968000c1e1900 */
[----:B------:R-:W5:Y:S01]  /*1000*/  LDG.E R11, desc[UR4][R12.64] ;  /* 0x000000040c0b7981 */ /* 0x000f62000c1e1900 */
[----:B0-----:R-:W-:Y:S01]  /*1010*/  IMAD.WIDE R6, R2, 0x4, R6 ;  /* 0x0000000402067825 */ /* 0x001fe200078e0206 */
[----:B----4-:R-:W0:Y:S01]  /*1020*/  LDC.64 R8, c[0x0][0x380] ;  /* 0x0000e000ff087b82 */ /* 0x010e220000000a00 */
[----:B-----5:R-:W-:-:S07]  /*1030*/  FMNMX R0, R0, R11, PT ;  /* 0x0000000b00007209 */ /* 0x020fce0003800000 */
[----:B------:R-:W4:Y:S01]  /*1040*/  LDC.64 R10, c[0x0][0x398] ;  /* 0x0000e600ff0a7b82 */ /* 0x000f220000000a00 */
[----:B-1----:R-:W-:-:S05]  /*1050*/  FMUL R17, R0, UR7 ;  /* 0x0000000700117c20 */ /* 0x002fca0008400000 */
[----:B------:R-:W-:Y:S04]  /*1060*/  STG.E desc[UR4][R6.64], R17 ;  /* 0x0000001106007986 */ /* 0x000fe8000c101904 */
[----:B------:R-:W2:Y:S01]  /*1070*/  LDG.E R14, desc[UR4][R14.64] ;  /* 0x000000040e0e7981 */ /* 0x000ea2000c1e1900 */
[----:B----4-:R-:W-:-:S04]  /*1080*/  IMAD.WIDE R10, R2, 0x4, R10 ;  /* 0x00000004020a7825 */ /* 0x010fc800078e020a */
[----:B--2---:R-:W-:-:S05]  /*1090*/  FMUL R19, R14, UR6 ;  /* 0x000000060e137c20 */ /* 0x004fca0008400000 */
[----:B------:R-:W-:Y:S04]  /*10a0*/  STG.E desc[UR4][R10.64], R19 ;  /* 0x000000130a007986 */ /* 0x000fe8000c101904 */
[----:B------:R-:W2:Y:S04]  /*10b0*/  LDG.E R0, desc[UR4][R6.64] ;  /* 0x0000000406007981 */ /* 0x000ea8000c1e1900 */
[----:B---3--:R-:W3:Y:S01]  /*10c0*/  LDG.E R5, desc[UR4][R4.64] ;  /* 0x0000000404057981 */ /* 0x008ee2000c1e1900 */
[----:B0-----:R-:W-:-:S04]  /*10d0*/  IMAD.WIDE R2, R2, 0x4, R8 ;  /* 0x0000000402027825 */ /* 0x001fc800078e0208 */
[----:B--2---:R-:W-:-:S04]  /*10e0*/  FADD R0, R19, R0 ;  /* 0x0000000013007221 */ /* 0x004fc80000000000 */
[----:B---3--:R-:W-:-:S05]  /*10f0*/  FADD R9, R0, R5 ;  /* 0x0000000500097221 */ /* 0x008fca0000000000 */
[----:B------:R-:W-:Y:S01]  /*1100*/  STG.E desc[UR4][R2.64], R9 ;  /* 0x0000000902007986 */ /* 0x000fe2000c101904 */
[----:B------:R-:W-:Y:S05]  /*1110*/  EXIT ;  /* 0x000000000000794d */ /* 0x000fea0003800000 */
        .weak           $__internal_0_$__cuda_sm3x_div_rn_noftz_f32_slowpath
        .type           $__internal_0_$__cuda_sm3x_div_rn_noftz_f32_slowpath,@function
        .size           $__internal_0_$__cuda_sm3x_div_rn_noftz_f32_slowpath,(.L_x_20 - $__internal_0_$__cuda_sm3x_div_rn_noftz_f32_slowpath)
$__internal_0_$__cuda_sm3x_div_rn_noftz_f32_slowpath:
[----:B------:R-:W-:Y:S01]  /*1120*/  SHF.R.U32.HI R17, RZ, 0x17, R3 ;  /* 0x00000017ff117819 */ /* 0x000fe20000011603 */
[----:B------:R-:W-:Y:S01]  /*1130*/  BSSY.RECONVERGENT B1, `(.L_x_8) ;  /* 0x0000064000017945 */ /* 0x000fe20003800200 */
[----:B------:R-:W-:Y:S02]  /*1140*/  SHF.R.U32.HI R22, RZ, 0x17, R0 ;  /* 0x00000017ff167819 */ /* 0x000fe40000011600 */
[----:B------:R-:W-:Y:S02]  /*1150*/  LOP3.LUT R17, R17, 0xff, RZ, 0xc0, !PT ;  /* 0x000000ff11117812 */ /* 0x000fe400078ec0ff */
[----:B------:R-:W-:Y:S02]  /*1160*/  LOP3.LUT R22, R22, 0xff, RZ, 0xc0, !PT ;  /* 0x000000ff16167812 */ /* 0x000fe400078ec0ff */
[----:B------:R-:W-:Y:S02]  /*1170*/  IADD3 R20, PT, PT, R17, -0x1, RZ ;  /* 0xffffffff11147810 */ /* 0x000fe40007ffe0ff */
[----:B------:R-:W-:-:S02]  /*1180*/  IADD3 R18, PT, PT, R22, -0x1, RZ ;  /* 0xffffffff16127810 */ /* 0x000fc40007ffe0ff */
[----:B------:R-:W-:-:S04]  /*1190*/  ISETP.GT.U32.AND P0, PT, R20, 0xfd, PT ;  /* 0x000000fd1400780c */ /* 0x000fc80003f04070 */
[----:B------:R-:W-:-:S13]  /*11a0*/  ISETP.GT.U32.OR P0, PT, R18, 0xfd, P0 ;  /* 0x000000fd1200780c */ /* 0x000fda0000704470 */
[----:B------:R-:W-:Y:S01]  /*11b0*/  @!P0 MOV R18, RZ ;  /* 0x000000ff00128202 */ /* 0x000fe20000000f00 */
[----:B------:R-:W-:Y:S06]  /*11c0*/  @!P0 BRA `(.L_x_9) ;  /* 0x0000000000648947 */ /* 0x000fec0003800000 */
[----:B------:R-:W-:Y:S02]  /*11d0*/  FSETP.GTU.FTZ.AND P0, PT, |R0|, +INF , PT ;  /* 0x7f8000000000780b */ /* 0x000fe40003f1c200 */
[----:B------:R-:W-:-:S04]  /*11e0*/  FSETP.GTU.FTZ.AND P1, PT, |R3|, +INF , PT ;  /* 0x7f8000000300780b */ /* 0x000fc80003f3c200 */
[----:B------:R-:W-:-:S13]  /*11f0*/  PLOP3.LUT P0, PT, P0, P1, PT, 0xf8, 0x8f ;  /* 0x00000000008f781c */ /* 0x000fda0000703f70 */
[----:B------:R-:W-:Y:S05]  /*1200*/  @P0 BRA `(.L_x_10) ;  /* 0x0000000400540947 */ /* 0x000fea0003800000 */
[----:B------:R-:W-:-:S13]  /*1210*/  LOP3.LUT P0, RZ, R3, 0x7fffffff, R0, 0xc8, !PT ;  /* 0x7fffffff03ff7812 */ /* 0x000fda000780c800 */
[----:B------:R-:W-:Y:S05]  /*1220*/  @!P0 BRA `(.L_x_11) ;  /* 0x0000000400448947 */ /* 0x000fea0003800000 */
[C---:B------:R-:W-:Y:S02]  /*1230*/  FSETP.NEU.FTZ.AND P2, PT, |R0|.reuse, +INF , PT ;  /* 0x7f8000000000780b */ /* 0x040fe40003f5d200 */
[----:B------:R-:W-:Y:S02]  /*1240*/  FSETP.NEU.FTZ.AND P1, PT, |R3|, +INF , PT ;  /* 0x7f8000000300780b */ /* 0x000fe40003f3d200 */
[----:B------:R-:W-:-:S11]  /*1250*/  FSETP.NEU.FTZ.AND P0, PT, |R0|, +INF , PT ;  /* 0x7f8000000000780b */ /* 0x000fd60003f1d200 */
[----:B------:R-:W-:Y:S05]  /*1260*/  @!P1 BRA !P2, `(.L_x_11) ;  /* 0x0000000400349947 */ /* 0x000fea0005000000 */
[----:B------:R-:W-:-:S04]  /*1270*/  LOP3.LUT P2, RZ, R0, 0x7fffffff, RZ, 0xc0, !PT ;  /* 0x7fffffff00ff7812 */ /* 0x000fc8000784c0ff */
[----:B------:R-:W-:-:S13]  /*1280*/  PLOP3.LUT P1, PT, P1, P2, PT, 0x2f, 0xf2 ;  /* 0x0000000000f2781c */ /* 0x000fda0000f24577 */
[----:B------:R-:W-:Y:S05]  /*1290*/  @P1 BRA `(.L_x_12) ;  /* 0x0000000400201947 */ /* 0x000fea0003800000 */
[----:B------:R-:W-:-:S04]  /*12a0*/  LOP3.LUT P1, RZ, R3, 0x7fffffff, RZ, 0xc0, !PT ;  /* 0x7fffffff03ff7812 */ /* 0x000fc8000782c0ff */
[----:B------:R-:W-:-:S13]  /*12b0*/  PLOP3.LUT P0, PT, P0, P1, PT, 0x2f, 0xf2 ;  /* 0x0000000000f2781c */ /* 0x000fda0000702577 */
[----:B------:R-:W-:Y:S05]  /*12c0*/  @P0 BRA `(.L_x_13) ;  /* 0x0000000400080947 */ /* 0x000fea0003800000 */
[----:B------:R-:W-:-:S04]  /*12d0*/  IADD3 R18, PT, PT, R22, -0x1, RZ ;  /* 0xffffffff16127810 */ /* 0x000fc80007ffe0ff */
[----:B------:R-:W-:Y:S02]  /*12e0*/  ISETP.GE.AND P0, PT, R18, RZ, PT ;  /* 0x000000ff1200720c */ /* 0x000fe40003f06270 */
[----:B------:R-:W-:-:S04]  /*12f0*/  IADD3 R18, PT, PT, R17, -0x1, RZ ;  /* 0xffffffff11127810 */ /* 0x000fc80007ffe0ff */
[----:B------:R-:W-:-:S07]  /*1300*/  ISETP.GE.AND P1, PT, R18, RZ, PT ;  /* 0x000000ff1200720c */ /* 0x000fce0003f26270 */
[----:B------:R-:W-:Y:S01]  /*1310*/  @P0 MOV R18, RZ ;  /* 0x000000ff00120202 */ /* 0x000fe20000000f00 */
[----:B------:R-:W-:Y:S01]  /*1320*/  @!P0 FFMA R0, R0, 1.84467440737095516160e+19, RZ ;  /* 0x5f80000000008823 */ /* 0x000fe200000000ff */
[----:B------:R-:W-:-:S04]  /*1330*/  @!P0 MOV R18, 0xffffffc0 ;  /* 0xffffffc000128802 */ /* 0x000fc80000000f00 */
[----:B------:R-:W-:Y:S01]  /*1340*/  @!P1 FFMA R3, R3, 1.84467440737095516160e+19, RZ ;  /* 0x5f80000003039823 */ /* 0x000fe200000000ff */
[----:B------:R-:W-:-:S07]  /*1350*/  @!P1 IADD3 R18, PT, PT, R18, 0x40, RZ ;  /* 0x0000004012129810 */ /* 0x000fce0007ffe0ff */
.L_x_9:
[----:B------:R-:W-:Y:S01]  /*1360*/  LEA R20, R17, 0xc0800000, 0x17 ;  /* 0xc080000011147811 */ /* 0x000fe200078eb8ff */
[----:B------:R-:W-:Y:S01]  /*1370*/  BSSY.RECONVERGENT B2, `(.L_x_14) ;  /* 0x0000036000027945 */ /* 0x000fe20003800200 */
[----:B------:R-:W-:Y:S02]  /*1380*/  IADD3 R22, PT, PT, R22, -0x7f, RZ ;  /* 0xffffff8116167810 */ /* 0x000fe40007ffe0ff */
[----:B------:R-:W-:-:S03]  /*1390*/  IADD3 R23, PT, PT, -R20, R3, RZ ;  /* 0x0000000314177210 */ /* 0x000fc60007ffe1ff */
[C---:B------:R-:W-:Y:S01]  /*13a0*/  IMAD R0, R22.reuse, -0x800000, R0 ;  /* 0xff80000016007824 */ /* 0x040fe200078e0200 */
[----:B------:R0:W1:Y:S01]  /*13b0*/  MUFU.RCP R20, R23 ;  /* 0x0000001700147308 */ /* 0x0000620000001000 */
[----:B------:R-:W-:Y:S01]  /*13c0*/  FADD.FTZ R21, -R23, -RZ ;  /* 0x800000ff17157221 */ /* 0x000fe20000010100 */
[----:B0-----:R-:W-:-:S04]  /*13d0*/  IADD3 R23, PT, PT, R22, 0x7f, -R17 ;  /* 0x0000007f16177810 */ /* 0x001fc80007ffe811 */
[----:B------:R-:W-:Y:S01]  /*13e0*/  IADD3 R23, PT, PT, R23, R18, RZ ;  /* 0x0000001217177210 */ /* 0x000fe20007ffe0ff */
[----:B-1----:R-:W-:-:S04]  /*13f0*/  FFMA R3, R20, R21, 1 ;  /* 0x3f80000014037423 */ /* 0x002fc80000000015 */
[----:B------:R-:W-:-:S04]  /*1400*/  FFMA R3, R20, R3, R20 ;  /* 0x0000000314037223 */ /* 0x000fc80000000014 */
[----:B------:R-:W-:-:S04]  /*1410*/  FFMA R20, R0, R3, RZ ;  /* 0x0000000300147223 */ /* 0x000fc800000000ff */
[----:B------:R-:W-:-:S04]  /*1420*/  FFMA R25, R21, R20, R0 ;  /* 0x0000001415197223 */ /* 0x000fc80000000000 */
[----:B------:R-:W-:-:S04]  /*1430*/  FFMA R20, R3, R25, R20 ;  /* 0x0000001903147223 */ /* 0x000fc80000000014 */
[----:B------:R-:W-:-:S04]  /*1440*/  FFMA R21, R21, R20, R0 ;  /* 0x0000001415157223 */ /* 0x000fc80000000000 */
[----:B------:R-:W-:-:S05]  /*1450*/  FFMA R0, R3, R21, R20 ;  /* 0x0000001503007223 */ /* 0x000fca0000000014 */
[----:B------:R-:W-:-:S04]  /*1460*/  SHF.R.U32.HI R17, RZ, 0x17, R0 ;  /* 0x00000017ff117819 */ /* 0x000fc80000011600 */
[----:B------:R-:W-:-:S04]  /*1470*/  LOP3.LUT R18, R17, 0xff, RZ, 0xc0, !PT ;  /* 0x000000ff11127812 */ /* 0x000fc800078ec0ff */
[----:B------:R-:W-:-:S04]  /*1480*/  IADD3 R17, PT, PT, R18, R23, RZ ;  /* 0x0000001712117210 */ /* 0x000fc80007ffe0ff */
[----:B------:R-:W-:-:S04]  /*1490*/  IADD3 R18, PT, PT, R17, -0x1, RZ ;  /* 0xffffffff11127810 */ /* 0x000fc80007ffe0ff */
[----:B------:R-:W-:-:S13]  /*14a0*/  ISETP.GE.U32.AND P0, PT, R18, 0xfe, PT ;  /* 0x000000fe1200780c */ /* 0x000fda0003f06070 */
[----:B------:R-:W-:Y:S05]  /*14b0*/  @!P0 BRA `(.L_x_15) ;  /* 0x0000000000808947 */ /* 0x000fea0003800000 */
[----:B------:R-:W-:-:S13]  /*14c0*/  ISETP.GT.AND P0, PT, R17, 0xfe, PT ;  /* 0x000000fe1100780c */ /* 0x000fda0003f04270 */
[----:B------:R-:W-:Y:S05]  /*14d0*/  @P0 BRA `(.L_x_16) ;  /* 0x00000000006c0947 */ /* 0x000fea0003800000 */
[----:B------:R-:W-:-:S13]  /*14e0*/  ISETP.GE.AND P0, PT, R17, 0x1, PT ;  /* 0x000000011100780c */ /* 0x000fda0003f06270 */
[----:B------:R-:W-:Y:S05]  /*14f0*/  @P0 BRA `(.L_x_17) ;  /* 0x0000000000740947 */ /* 0x000fea0003800000 */
[----:B------:R-:W-:Y:S02]  /*1500*/  ISETP.GE.AND P0, PT, R17, -0x18, PT ;  /* 0xffffffe81100780c */ /* 0x000fe40003f06270 */
[----:B------:R-:W-:-:S11]  /*1510*/  LOP3.LUT R0, R0, 0x80000000, RZ, 0xc0, !PT ;  /* 0x8000000000007812 */ /* 0x000fd600078ec0ff */
[----:B------:R-:W-:Y:S05]  /*1520*/  @!P0 BRA `(.L_x_17) ;  /* 0x0000000000688947 */ /* 0x000fea0003800000 */
[CCC-:B------:R-:W-:Y:S01]  /*1530*/  FFMA.RZ R22, R3.reuse, R21.reuse, R20.reuse ;  /* 0x0000001503167223 */ /* 0x1c0fe2000000c014 */
[CCC-:B------:R-:W-:Y:S01]  /*1540*/  FFMA.RP R18, R3.reuse, R21.reuse, R20.reuse ;  /* 0x0000001503127223 */ /* 0x1c0fe20000008014 */
[----:B------:R-:W-:Y:S01]  /*1550*/  FFMA.RM R3, R3, R21, R20 ;  /* 0x0000001503037223 */ /* 0x000fe20000004014 */
[C---:B------:R-:W-:Y:S02]  /*1560*/  IADD3 R21, PT, PT, R17.reuse, 0x20, RZ ;  /* 0x0000002011157810 */ /* 0x040fe40007ffe0ff */
[----:B------:R-:W-:Y:S02]  /*1570*/  LOP3.LUT R22, R22, 0x7fffff, RZ, 0xc0, !PT ;  /* 0x007fffff16167812 */ /* 0x000fe400078ec0ff */
[C---:B------:R-:W-:Y:S02]  /*1580*/  ISETP.NE.AND P2, PT, R17.reuse, RZ, PT ;  /* 0x000000ff1100720c */ /* 0x040fe40003f45270 */
[----:B------:R-:W-:Y:S02]  /*1590*/  LOP3.LUT R22, R22, 0x800000, RZ, 0xfc, !PT ;  /* 0x0080000016167812 */ /* 0x000fe400078efcff */
[----:B------:R-:W-:-:S02]  /*15a0*/  ISETP.NE.AND P1, PT, R17, RZ, PT ;  /* 0x000000ff1100720c */ /* 0x000fc40003f25270 */
[----:B------:R-:W-:Y:S02]  /*15b0*/  IADD3 R17, PT, PT, -R17, RZ, RZ ;  /* 0x000000ff11117210 */ /* 0x000fe40007ffe1ff */
[----:B------:R-:W-:Y:S02]  /*15c0*/  SHF.L.U32 R21, R22, R21, RZ ;  /* 0x0000001516157219 */ /* 0x000fe400000006ff */
[----:B------:R-:W-:Y:S02]  /*15d0*/  FSETP.NEU.FTZ.AND P0, PT, R18, R3, PT ;  /* 0x000000031200720b */ /* 0x000fe40003f1d000 */
[----:B------:R-:W-:Y:S02]  /*15e0*/  SEL R3, R17, RZ, P2 ;  /* 0x000000ff11037207 */ /* 0x000fe40001000000 */
[----:B------:R-:W-:Y:S02]  /*15f0*/  ISETP.NE.AND P1, PT, R21, RZ, P1 ;  /* 0x000000ff1500720c */ /* 0x000fe40000f25270 */
[----:B------:R-:W-:-:S02]  /*1600*/  SHF.R.U32.HI R3, RZ, R3, R22 ;  /* 0x00000003ff037219 */ /* 0x000fc40000011616 */
[----:B------:R-:W-:Y:S02]  /*1610*/  PLOP3.LUT P0, PT, P0, P1, PT, 0xf8, 0x8f ;  /* 0x00000000008f781c */ /* 0x000fe40000703f70 */
[----:B------:R-:W-:Y:S02]  /*1620*/  SHF.R.U32.HI R18, RZ, 0x1, R3 ;  /* 0x00000001ff127819 */ /* 0x000fe40000011603 */
[----:B------:R-:W-:-:S04]  /*1630*/  SEL R17, RZ, 0x1, !P0 ;  /* 0x00000001ff117807 */ /* 0x000fc80004000000 */
[----:B------:R-:W-:-:S04]  /*1640*/  LOP3.LUT R20, R17, 0x1, R18, 0xf8, !PT ;  /* 0x0000000111147812 */ /* 0x000fc800078ef812 */
[----:B------:R-:W-:-:S04]  /*1650*/  LOP3.LUT R3, R20, R3, RZ, 0xc0, !PT ;  /* 0x0000000314037212 */ /* 0x000fc800078ec0ff */
[----:B------:R-:W-:-:S04]  /*1660*/  IADD3 R3, PT, PT, R18, R3, RZ ;  /* 0x0000000312037210 */ /* 0x000fc80007ffe0ff */
[----:B------:R-:W-:Y:S01]  /*1670*/  LOP3.LUT R0, R3, R0, RZ, 0xfc, !PT ;  /* 0x0000000003007212 */ /* 0x000fe200078efcff */
[----:B------:R-:W-:Y:S06]  /*1680*/  BRA `(.L_x_17) ;  /* 0x0000000000107947 */ /* 0x000fec0003800000 */
.L_x_16:
[----:B------:R-:W-:-:S04]  /*1690*/  LOP3.LUT R0, R0, 0x80000000, RZ, 0xc0, !PT ;  /* 0x8000000000007812 */ /* 0x000fc800078ec0ff */
[----:B------:R-:W-:Y:S01]  /*16a0*/  LOP3.LUT R0, R0, 0x7f800000, RZ, 0xfc, !PT ;  /* 0x7f80000000007812 */ /* 0x000fe200078efcff */
[----:B------:R-:W-:Y:S06]  /*16b0*/  BRA `(.L_x_17) ;  /* 0x0000000000047947 */ /* 0x000fec0003800000 */
.L_x_15:
[----:B------:R-:W-:-:S07]  /*16c0*/  LEA R0, R23, R0, 0x17 ;  /* 0x0000000017007211 */ /* 0x000fce00078eb8ff */
.L_x_17:
[----:B------:R-:W-:Y:S05]  /*16d0*/  BSYNC.RECONVERGENT B2 ;  /* 0x0000000000027941 */ /* 0x000fea0003800200 */
.L_x_14:
[----:B------:R-:W-:Y:S05]  /*16e0*/  BRA `(.L_x_18) ;  /* 0x0000000000207947 */ /* 0x000fea0003800000 */
.L_x_13:
[----:B------:R-:W-:-:S04]  /*16f0*/  LOP3.LUT R0, R3, 0x80000000, R0, 0x48, !PT ;  /* 0x8000000003007812 */ /* 0x000fc800078e4800 */
[----:B------:R-:W-:Y:S01]  /*1700*/  LOP3.LUT R0, R0, 0x7f800000, RZ, 0xfc, !PT ;  /* 0x7f80000000007812 */ /* 0x000fe200078efcff */
[----:B------:R-:W-:Y:S06]  /*1710*/  BRA `(.L_x_18) ;  /* 0x0000000000147947 */ /* 0x000fec0003800000 */
.L_x_12:
[----:B------:R-:W-:Y:S01]  /*1720*/  LOP3.LUT R0, R3, 0x80000000, R0, 0x48, !PT ;  /* 0x8000000003007812 */ /* 0x000fe200078e4800 */
[----:B------:R-:W-:Y:S06]  /*1730*/  BRA `(.L_x_18) ;  /* 0x00000000000c7947 */ /* 0x000fec0003800000 */
.L_x_11:
[----:B------:R-:W0:Y:S01]  /*1740*/  MUFU.RSQ R0, -QNAN ;  /* 0xffc0000000007908 */ /* 0x000e220000001400 */
[----:B------:R-:W-:Y:S05]  /*1750*/  BRA `(.L_x_18) ;  /* 0x0000000000047947 */ /* 0x000fea0003800000 */
.L_x_10:
[----:B------:R-:W-:-:S07]  /*1760*/  FADD.FTZ R0, R0, R3 ;  /* 0x0000000300007221 */ /* 0x000fce0000010000 */
.L_x_18:
[----:B------:R-:W-:Y:S05]  /*1770*/  BSYNC.RECONVERGENT B1 ;  /* 0x0000000000017941 */ /* 0x000fea0003800200 */
.L_x_8:
[----:B------:R-:W-:Y:S01]  /*1780*/  HFMA2 R17, -RZ, RZ, 0, 0 ;  /* 0x00000000ff117431 */ /* 0x000fe200000001ff */
[----:B0-----:R-:W-:-:S03]  /*1790*/  MOV R3, R0 ;  /* 0x0000000000037202 */ /* 0x001fc60000000f00 */
[----:B------:R-:W-:Y:S05]  /*17a0*/  RET.REL.NODEC R16 `(_Z11hbv_dynamicPfS_S_S_S_S_S_S_S_S_S_S_S_S_S_S_fffffS_fff) ;  /* 0xffffffe810147950 */ /* 0x000fea0003c3ffff */
.L_x_19:
[----:B------:R-:W-:-:S00]  /*17b0*/  BRA `(.L_x_19) ;  /* 0xfffffffc00fc7947 */ /* 0x000fc0000383ffff */
[----:B------:R-:W-:-:S00]  /*17c0*/  NOP ;  /* 0x0000000000007918 */ /* 0x000fc00000000000 */
        /* <DEDUP_REMOVED lines=11> */
.L_x_20:


//--------------------- .nv.shared.reserved.0     --------------------------
	.section	.nv.shared.reserved.0,"aw",@nobits
	.weak		__nv_reservedSMEM_offset_0_alias
	.size		__nv_reservedSMEM_offset_0_alias, 0, 64
	.other		__nv_reservedSMEM_offset_0_alias,@"STO_CUDA_RESERVED_SHARED STV_DEFAULT"
__nv_reservedSMEM_offset_0_alias:
	.zero		0
	.zero		64


//--------------------- .nv.constant0._Z11hbv_dynamicPfS_S_S_S_S_S_S_S_S_S_S_S_S_S_S_fffffS_fff --------------------------
	.section	.nv.constant0._Z11hbv_dynamicPfS_S_S_S_S_S_S_S_S_S_S_S_S_S_S_fffffS_fff,"a",@progbits
	.sectionflags	@""
	.align	4
.nv.constant0._Z11hbv_dynamicPfS_S_S_S_S_S_S_S_S_S_S_S_S_S_S_fffffS_fff:
	.zero		1068


//--------------------- SYMBOLS --------------------------

	.type		.nv.reservedSmem.offset0,@object
	.size		.nv.reservedSmem.offset0,0x4
